	.target	sm_90a

	.elftype	@"ET_EXEC"


//--------------------- .note.nv.tkinfo           --------------------------
	.section	.note.nv.tkinfo,"",@"SHT_NOTE"
	.sectionflags	@"SHF_NOTE_NV_TKINFO"
	.tkinfo
        /*0018*/ 	.word	0x00000002
        /*0030*/ 	.string	""
        /*0030*/ 	.string	"ptxas"
        /*0030*/ 	.string	"Cuda compilation tools, release 13.0, V13.0.88"
        /*0030*/ 	.string	"Build cuda_13.0.r13.0/compiler.36424714_0"
        /*0030*/ 	.string	"-arch sm_90a -m 64 "



//--------------------- .note.nv.cuinfo           --------------------------
	.section	.note.nv.cuinfo,"",@"SHT_NOTE"
	.sectionflags	@"SHF_NOTE_NV_CUINFO"
        /*0018*/ 	.short	0x0002
        /*001a*/ 	.short	0x005a
        /*001c*/ 	.short	0x0082
	.zero		2


//--------------------- .nv.info                  --------------------------
	.section	.nv.info,"",@"SHT_CUDA_INFO"
	.align	4


	//----- nvinfo : EIATTR_REGCOUNT
	.align		4
        /*0000*/ 	.byte	0x04, 0x2f
        /*0002*/ 	.short	(.L_15 - .L_14)
	.align		4
.L_14:
        /*0004*/ 	.word	index@(_ZN7cutlass13device_kernelINS_4gemm6kernel13GemmUniversalIN4cute5tupleIJiiiiEEENS1_10collective13CollectiveMmaINS1_34MainloopSm90TmaGmmaWarpSpecializedILi7ENS5_IJNS4_1CILi2EEENSA_ILi4EEENSA_ILi1EEEEEENS1_35KernelTmaWarpSpecializedCooperativeEEENS5_IJNSA_ILi256EEESH_NSA_ILi32EEEEEENS_6half_tENS5_IJlSD_lEEESK_SL_NS4_8TiledMMAINS4_8MMA_AtomIJNS4_4SM904GMMA26MMA_64x256x16_F32F16F16_SSILNSP_5MajorE0ELSR_0ELNSP_7ScaleInE1ELSS_1EEEEEENS4_6LayoutINS5_IJSB_SD_SD_EEENS5_IJSD_NSA_ILi0EEESX_EEEEENS5_IJNS4_10UnderscoreES10_S10_EEEEENS4_23SM90_TMA_LOAD_MULTICASTENS4_14ComposedLayoutINS4_7SwizzleILi2ELi4ELi3EEENS4_18smem_ptr_flag_bitsILi16EEENSV_INS5_IJNSA_ILi8EEESI_EEENS5_IJSI_SD_EEEEEEEvNS4_8identityES13_S1D_vS1E_EENS_8epilogue10collective6detail29Sm90TmaWarpSpecializedAdapterINS1H_15DefaultEpilogueISK_SL_SL_NS1G_6thread17LinearCombinationISK_Li1EffLNS1L_9ScaleType4KindE0ELNS_15FloatRoundStyleE2ESK_EENS1_15EpilogueDefaultEEEEEvvEEEEvNT_6ParamsE)
        /*0008*/ 	.word	0x000000a8


	//----- nvinfo : EIATTR_FRAME_SIZE
	.align		4
.L_15:
        /*000c*/ 	.byte	0x04, 0x11
        /*000e*/ 	.short	(.L_17 - .L_16)
	.align		4
.L_16:
        /*0010*/ 	.word	index@(_ZN7cutlass13device_kernelINS_4gemm6kernel13GemmUniversalIN4cute5tupleIJiiiiEEENS1_10collective13CollectiveMmaINS1_34MainloopSm90TmaGmmaWarpSpecializedILi7ENS5_IJNS4_1CILi2EEENSA_ILi4EEENSA_ILi1EEEEEENS1_35KernelTmaWarpSpecializedCooperativeEEENS5_IJNSA_ILi256EEESH_NSA_ILi32EEEEEENS_6half_tENS5_IJlSD_lEEESK_SL_NS4_8TiledMMAINS4_8MMA_AtomIJNS4_4SM904GMMA26MMA_64x256x16_F32F16F16_SSILNSP_5MajorE0ELSR_0ELNSP_7ScaleInE1ELSS_1EEEEEENS4_6LayoutINS5_IJSB_SD_SD_EEENS5_IJSD_NSA_ILi0EEESX_EEEEENS5_IJNS4_10UnderscoreES10_S10_EEEEENS4_23SM90_TMA_LOAD_MULTICASTENS4_14ComposedLayoutINS4_7SwizzleILi2ELi4ELi3EEENS4_18smem_ptr_flag_bitsILi16EEENSV_INS5_IJNSA_ILi8EEESI_EEENS5_IJSI_SD_EEEEEEEvNS4_8identityES13_S1D_vS1E_EENS_8epilogue10collective6detail29Sm90TmaWarpSpecializedAdapterINS1H_15DefaultEpilogueISK_SL_SL_NS1G_6thread17LinearCombinationISK_Li1EffLNS1L_9ScaleType4KindE0ELNS_15FloatRoundStyleE2ESK_EENS1_15EpilogueDefaultEEEEEvvEEEEvNT_6ParamsE)
        /*0014*/ 	.word	0x000004c0


	//----- nvinfo : EIATTR_MIN_STACK_SIZE
	.align		4
.L_17:
        /*0018*/ 	.byte	0x04, 0x12
        /*001a*/ 	.short	(.L_19 - .L_18)
	.align		4
.L_18:
        /*001c*/ 	.word	index@(_ZN7cutlass13device_kernelINS_4gemm6kernel13GemmUniversalIN4cute5tupleIJiiiiEEENS1_10collective13CollectiveMmaINS1_34MainloopSm90TmaGmmaWarpSpecializedILi7ENS5_IJNS4_1CILi2EEENSA_ILi4EEENSA_ILi1EEEEEENS1_35KernelTmaWarpSpecializedCooperativeEEENS5_IJNSA_ILi256EEESH_NSA_ILi32EEEEEENS_6half_tENS5_IJlSD_lEEESK_SL_NS4_8TiledMMAINS4_8MMA_AtomIJNS4_4SM904GMMA26MMA_64x256x16_F32F16F16_SSILNSP_5MajorE0ELSR_0ELNSP_7ScaleInE1ELSS_1EEEEEENS4_6LayoutINS5_IJSB_SD_SD_EEENS5_IJSD_NSA_ILi0EEESX_EEEEENS5_IJNS4_10UnderscoreES10_S10_EEEEENS4_23SM90_TMA_LOAD_MULTICASTENS4_14ComposedLayoutINS4_7SwizzleILi2ELi4ELi3EEENS4_18smem_ptr_flag_bitsILi16EEENSV_INS5_IJNSA_ILi8EEESI_EEENS5_IJSI_SD_EEEEEEEvNS4_8identityES13_S1D_vS1E_EENS_8epilogue10collective6detail29Sm90TmaWarpSpecializedAdapterINS1H_15DefaultEpilogueISK_SL_SL_NS1G_6thread17LinearCombinationISK_Li1EffLNS1L_9ScaleType4KindE0ELNS_15FloatRoundStyleE2ESK_EENS1_15EpilogueDefaultEEEEEvvEEEEvNT_6ParamsE)
        /*0020*/ 	.word	0x000004c0
.L_19:


//--------------------- .nv.compat                --------------------------
	.section	.nv.compat,"",@"SHT_CUDA_COMPAT_INFO"
	.align	4
        /*0000*/ 	.byte	0x02, 0x09, 0x01, 0x00, 0x02, 0x02, 0x04, 0x00, 0x02, 0x05, 0x05, 0x00, 0x03, 0x07, 0x01, 0x01
        /*0010*/ 	.byte	0x02, 0x03, 0x01, 0x00, 0x02, 0x06, 0x01, 0x00, 0x04, 0x0b, 0x08, 0x00, 0x00, 0x00, 0x00, 0x00
        /*0020*/ 	.byte	0x00, 0x00, 0x00, 0x00


//--------------------- .nv.info._ZN7cutlass13device_kernelINS_4gemm6kernel13GemmUniversalIN4cute5tupleIJiiiiEEENS1_10collective13CollectiveMmaINS1_34MainloopSm90TmaGmmaWarpSpecializedILi7ENS5_IJNS4_1CILi2EEENSA_ILi4EEENSA_ILi1EEEEEENS1_35KernelTmaWarpSpecializedCooperativeEEENS5_IJNSA_ILi256EEESH_NSA_ILi32EEEEEENS_6half_tENS5_IJlSD_lEEESK_SL_NS4_8TiledMMAINS4_8MMA_AtomIJNS4_4SM904GMMA26MMA_64x256x16_F32F16F16_SSILNSP_5MajorE0ELSR_0ELNSP_7ScaleInE1ELSS_1EEEEEENS4_6LayoutINS5_IJSB_SD_SD_EEENS5_IJSD_NSA_ILi0EEESX_EEEEENS5_IJNS4_10UnderscoreES10_S10_EEEEENS4_23SM90_TMA_LOAD_MULTICASTENS4_14ComposedLayoutINS4_7SwizzleILi2ELi4ELi3EEENS4_18smem_ptr_flag_bitsILi16EEENSV_INS5_IJNSA_ILi8EEESI_EEENS5_IJSI_SD_EEEEEEEvNS4_8identityES13_S1D_vS1E_EENS_8epilogue10collective6detail29Sm90TmaWarpSpecializedAdapterINS1H_15DefaultEpilogueISK_SL_SL_NS1G_6thread17LinearCombinationISK_Li1EffLNS1L_9ScaleType4KindE0ELNS_15FloatRoundStyleE2ESK_EENS1_15EpilogueDefaultEEEEEvvEEEEvNT_6ParamsE --------------------------
	.section	.nv.info._ZN7cutlass13device_kernelINS_4gemm6kernel13GemmUniversalIN4cute5tupleIJiiiiEEENS1_10collective13CollectiveMmaINS1_34MainloopSm90TmaGmmaWarpSpecializedILi7ENS5_IJNS4_1CILi2EEENSA_ILi4EEENSA_ILi1EEEEEENS1_35KernelTmaWarpSpecializedCooperativeEEENS5_IJNSA_ILi256EEESH_NSA_ILi32EEEEEENS_6half_tENS5_IJlSD_lEEESK_SL_NS4_8TiledMMAINS4_8MMA_AtomIJNS4_4SM904GMMA26MMA_64x256x16_F32F16F16_SSILNSP_5MajorE0ELSR_0ELNSP_7ScaleInE1ELSS_1EEEEEENS4_6LayoutINS5_IJSB_SD_SD_EEENS5_IJSD_NSA_ILi0EEESX_EEEEENS5_IJNS4_10UnderscoreES10_S10_EEEEENS4_23SM90_TMA_LOAD_MULTICASTENS4_14ComposedLayoutINS4_7SwizzleILi2ELi4ELi3EEENS4_18smem_ptr_flag_bitsILi16EEENSV_INS5_IJNSA_ILi8EEESI_EEENS5_IJSI_SD_EEEEEEEvNS4_8identityES13_S1D_vS1E_EENS_8epilogue10collective6detail29Sm90TmaWarpSpecializedAdapterINS1H_15DefaultEpilogueISK_SL_SL_NS1G_6thread17LinearCombinationISK_Li1EffLNS1L_9ScaleType4KindE0ELNS_15FloatRoundStyleE2ESK_EENS1_15EpilogueDefaultEEEEEvvEEEEvNT_6ParamsE,"",@"SHT_CUDA_INFO"
	.sectionflags	@""
	.align	4


	//----- nvinfo : EIATTR_CUDA_API_VERSION
	.align		4
        /*0000*/ 	.byte	0x04, 0x37
        /*0002*/ 	.short	(.L_21 - .L_20)
.L_20:
        /*0004*/ 	.word	0x00000082


	//----- nvinfo : EIATTR_KPARAM_INFO
	.align		4
.L_21:
        /*0008*/ 	.byte	0x04, 0x17
        /*000a*/ 	.short	(.L_23 - .L_22)
.L_22:
        /*000c*/ 	.word	0x00000000
        /*0010*/ 	.short	0x0000
        /*0012*/ 	.short	0x0070
        /*0014*/ 	.byte	0x00, 0xf0, 0x01, 0x10


	//----- nvinfo : EIATTR_SPARSE_MMA_MASK
	.align		4
.L_23:
        /*0018*/ 	.byte	0x03, 0x50
        /*001a*/ 	.short	0x0000


	//----- nvinfo : EIATTR_MAXREG_COUNT
	.align		4
        /*001c*/ 	.byte	0x03, 0x1b
        /*001e*/ 	.short	0x00a8


	//----- nvinfo : EIATTR_NUM_BARRIERS
	.align		4
        /*0020*/ 	.byte	0x02, 0x4c
        /*0022*/ 	.byte	0x01
	.zero		1


	//----- nvinfo : EIATTR_EXTERNS
	.align		4
        /*0024*/ 	.byte	0x04, 0x0f
        /*0026*/ 	.short	(.L_25 - .L_24)


	//   ....[0]....
	.align		4
.L_24:
        /*0028*/ 	.word	index@(__assertfail)


	//----- nvinfo : EIATTR_ANNOTATIONS
	.align		4
.L_25:
        /*002c*/ 	.byte	0x04, 0x55
        /*002e*/ 	.short	(.L_27 - .L_26)


	//   ....[0]....
.L_26:
        /*0030*/ 	.word	0x00000001
        /*0034*/ 	.byte	0x60, 0x0a, 0x00, 0x00, 0x01, 0x00, 0x00, 0x00, 0x70, 0x0a, 0x00, 0x00, 0x01, 0x00, 0x00, 0x00
        /* <DEDUP_REMOVED lines=380> */
        /*1804*/ 	.byte	0x20, 0x71, 0x01, 0x00


	//----- nvinfo : EIATTR_MERCURY_ISA_VERSION
	.align		4
.L_27:
        /*1808*/ 	.byte	0x03, 0x5f
        /*180a*/ 	.short	0x0101


	//----- nvinfo : EIATTR_INT_WARP_WIDE_INSTR_OFFSETS
	.align		4
        /*180c*/ 	.byte	0x04, 0x31
        /*180e*/ 	.short	(.L_29 - .L_28)


	//   ....[0]....
.L_28:
        /*1810*/ 	.word	0x000005e0


	//   ....[1]....
        /*1814*/ 	.word	0x000005f0


	//   ....[2]....
        /*1818*/ 	.word	0x00000760


	//----- nvinfo : EIATTR_COOP_GROUP_MASK_REGIDS
	.align		4
.L_29:
        /*181c*/ 	.byte	0x04, 0x29
        /*181e*/ 	.short	(.L_31 - .L_30)


	//   ....[0]....
.L_30:
        /*1820*/ 	.word	0xffffffff


	//   ....[1]....
        /*1824*/ 	.word	0xffffffff


	//   ....[2]....
        /*1828*/ 	.word	0xffffffff


	//   ....[3]....
        /*182c*/ 	.word	0xffffffff


	//   ....[4]....
        /*1830*/ 	.word	0xffffffff


	//   ....[5]....
        /*1834*/ 	.word	0xffffffff


	//----- nvinfo : EIATTR_COOP_GROUP_INSTR_OFFSETS
	.align		4
.L_31:
        /*1838*/ 	.byte	0x04, 0x28
        /*183a*/ 	.short	(.L_33 - .L_32)


	//   ....[0]....
.L_32:
        /*183c*/ 	.word	0x00000070


	//   ....[1]....
        /*1840*/ 	.word	0x00000080


	//   ....[2]....
        /*1844*/ 	.word	0x000001a0


	//   ....[3]....
        /*1848*/ 	.word	0x00000430


	//   ....[4]....
        /*184c*/ 	.word	0x000008a0


	//   ....[5]....
        /*1850*/ 	.word	0x00001470


	//----- nvinfo : EIATTR_REG_RECONFIG
	.align		4
.L_33:
        /*1854*/ 	.byte	0x01, 0x54
	.zero		2


	//----- nvinfo : EIATTR_SYSCALL_OFFSETS
	.align		4
        /*1858*/ 	.byte	0x04, 0x46
        /*185a*/ 	.short	(.L_35 - .L_34)


	//   ....[0]....
.L_34:
        /*185c*/ 	.word	0x00001620


	//----- nvinfo : EIATTR_MBARRIER_INSTR_OFFSETS
	.align		4
.L_35:
        /*1860*/ 	.byte	0x04, 0x39
        /*1862*/ 	.short	(.L_37 - .L_36)


	//   ....[0]....
.L_36:
        /*1864*/ 	.word	0x00000320
        /*1868*/ 	.word	0x000000ff
        /*186c*/ 	.word	0x00000000
        /*1870*/ 	.short	0x0100
        /*1872*/ 	.byte	0x08
	.zero		1


	//   ....[1]....
        /*1874*/ 	.word	0x00000330
        /*1878*/ 	.word	0x000000ff
        /*187c*/ 	.word	0x00000038
        /*1880*/ 	.short	0x0100
        /*1882*/ 	.byte	0x08
	.zero		1


	//   ....[2]....
        /*1884*/ 	.word	0x00000340
        /*1888*/ 	.word	0x000000ff
        /*188c*/ 	.word	0x00000008
        /*1890*/ 	.short	0x0100
        /*1892*/ 	.byte	0x08
	.zero		1


	//   ....[3]....
        /*1894*/ 	.word	0x00000350
        /*1898*/ 	.word	0x000000ff
        /*189c*/ 	.word	0x00000040
        /*18a0*/ 	.short	0x0100
        /*18a2*/ 	.byte	0x08
	.zero		1


	//   ....[4]....
        /*18a4*/ 	.word	0x00000360
        /*18a8*/ 	.word	0x000000ff
        /*18ac*/ 	.word	0x00000010
        /*18b0*/ 	.short	0x0100
        /*18b2*/ 	.byte	0x08
	.zero		1


	//   ....[5]....
        /*18b4*/ 	.word	0x00000370
        /*18b8*/ 	.word	0x000000ff
        /*18bc*/ 	.word	0x00000048
        /*18c0*/ 	.short	0x0100
        /*18c2*/ 	.byte	0x08
	.zero		1


	//   ....[6]....
        /*18c4*/ 	.word	0x00000380
        /*18c8*/ 	.word	0x000000ff
        /*18cc*/ 	.word	0x00000018
        /*18d0*/ 	.short	0x0100
        /*18d2*/ 	.byte	0x08
	.zero		1


	//   ....[7]....
        /*18d4*/ 	.word	0x00000390
        /*18d8*/ 	.word	0x000000ff
        /*18dc*/ 	.word	0x00000050
        /*18e0*/ 	.short	0x0100
        /*18e2*/ 	.byte	0x08
	.zero		1


	//   ....[8]....
        /*18e4*/ 	.word	0x000003a0
        /*18e8*/ 	.word	0x000000ff
        /*18ec*/ 	.word	0x00000020
        /*18f0*/ 	.short	0x0100
        /*18f2*/ 	.byte	0x08
	.zero		1


	//   ....[9]....
        /*18f4*/ 	.word	0x000003b0
        /*18f8*/ 	.word	0x000000ff
        /*18fc*/ 	.word	0x00000058
        /*1900*/ 	.short	0x0100
        /*1902*/ 	.byte	0x08
	.zero		1


	//   ....[10]....
        /*1904*/ 	.word	0x000003c0
        /*1908*/ 	.word	0x000000ff
        /*190c*/ 	.word	0x00000028
        /*1910*/ 	.short	0x0100
        /*1912*/ 	.byte	0x08
	.zero		1


	//   ....[11]....
        /*1914*/ 	.word	0x000003d0
        /*1918*/ 	.word	0x000000ff
        /*191c*/ 	.word	0x00000060
        /*1920*/ 	.short	0x0100
        /*1922*/ 	.byte	0x08
	.zero		1


	//   ....[12]....
        /*1924*/ 	.word	0x000003e0
        /*1928*/ 	.word	0x000000ff
        /*192c*/ 	.word	0x00000030
        /*1930*/ 	.short	0x0100
        /*1932*/ 	.byte	0x08
	.zero		1


	//   ....[13]....
        /*1934*/ 	.word	0x000003f0
        /*1938*/ 	.word	0x000000ff
        /*193c*/ 	.word	0x00000068
        /*1940*/ 	.short	0x0100
        /*1942*/ 	.byte	0x08
	.zero		1


	//   ....[14]....
        /*1944*/ 	.word	0x000007d0
        /*1948*/ 	.word	0x000000ff
        /*194c*/ 	.word	0x00000080
        /*1950*/ 	.short	0x0100
        /*1952*/ 	.byte	0x06
	.zero		1


	//   ....[15]....
        /*1954*/ 	.word	0x00000800
        /*1958*/ 	.word	0x000000ff
        /*195c*/ 	.word	0x00000088
        /*1960*/ 	.short	0x0100
        /*1962*/ 	.byte	0x06
	.zero		1


	//   ....[16]....
        /*1964*/ 	.word	0x00001700
        /*1968*/ 	.word	0x00000004
        /*196c*/ 	.word	0x00000000
        /*1970*/ 	.short	0x010a
        /*1972*/ 	.byte	0x3f
	.zero		1


	//   ....[17]....
        /*1974*/ 	.word	0x00001740
        /*1978*/ 	.word	0x00000004
        /*197c*/ 	.word	0x00000000
        /*1980*/ 	.short	0x010a
        /*1982*/ 	.byte	0x3f
	.zero		1


	//   ....[18]....
        /*1984*/ 	.word	0x00002cd0
        /*1988*/ 	.word	0x00000005
        /*198c*/ 	.word	0x00000000
        /*1990*/ 	.short	0x010a
        /*1992*/ 	.byte	0x3f
	.zero		1


	//   ....[19]....
        /*1994*/ 	.word	0x00002d10
        /*1998*/ 	.word	0x00000005
        /*199c*/ 	.word	0x00000000
        /*19a0*/ 	.short	0x010a
        /*19a2*/ 	.byte	0x3f
	.zero		1


	//   ....[20]....
        /*19a4*/ 	.word	0x00004d30
        /*19a8*/ 	.word	0x00000005
        /*19ac*/ 	.word	0x00000000
        /*19b0*/ 	.short	0x0101
        /*19b2*/ 	.byte	0x3f
	.zero		1


	//   ....[21]....
        /*19b4*/ 	.word	0x00004f60
        /*19b8*/ 	.word	0x00000000
        /*19bc*/ 	.word	0x00000000
        /*19c0*/ 	.short	0x0101
        /*19c2*/ 	.byte	0x3f
	.zero		1


	//   ....[22]....
        /*19c4*/ 	.word	0x00016c40
        /*19c8*/ 	.word	0x0000000a
        /*19cc*/ 	.word	0x00000038
        /*19d0*/ 	.short	0x010a
        /*19d2*/ 	.byte	0x3f
	.zero		1


	//   ....[23]....
        /*19d4*/ 	.word	0x00017030
        /*19d8*/ 	.word	0x00000003
        /*19dc*/ 	.word	0x00000088
        /*19e0*/ 	.short	0x0101
        /*19e2*/ 	.byte	0x3f
	.zero		1


	//   ....[24]....
        /*19e4*/ 	.word	0x00017820
        /*19e8*/ 	.word	0x00000005
        /*19ec*/ 	.word	0x00000000
        /*19f0*/ 	.short	0x010a
        /*19f2*/ 	.byte	0x3f
	.zero		1


	//   ....[25]....
        /*19f4*/ 	.word	0x000178b0
        /*19f8*/ 	.word	0x00000007
        /*19fc*/ 	.word	0x00000000
        /*1a00*/ 	.short	0x010a
        /*1a02*/ 	.byte	0x3f
	.zero		1


	//   ....[26]....
        /*1a04*/ 	.word	0x00017940
        /*1a08*/ 	.word	0x00000007
        /*1a0c*/ 	.word	0x00000000
        /*1a10*/ 	.short	0x010a
        /*1a12*/ 	.byte	0x3f
	.zero		1


	//   ....[27]....
        /*1a14*/ 	.word	0x000179d0
        /*1a18*/ 	.word	0x00000007
        /*1a1c*/ 	.word	0x00000000
        /*1a20*/ 	.short	0x010a
        /*1a22*/ 	.byte	0x3f
	.zero		1


	//   ....[28]....
        /*1a24*/ 	.word	0x00017a60
        /*1a28*/ 	.word	0x00000007
        /*1a2c*/ 	.word	0x00000000
        /*1a30*/ 	.short	0x010a
        /*1a32*/ 	.byte	0x3f
	.zero		1


	//   ....[29]....
        /*1a34*/ 	.word	0x00017af0
        /*1a38*/ 	.word	0x00000007
        /*1a3c*/ 	.word	0x00000000
        /*1a40*/ 	.short	0x010a
        /*1a42*/ 	.byte	0x3f
	.zero		1


	//   ....[30]....
        /*1a44*/ 	.word	0x00017b80
        /*1a48*/ 	.word	0x00000003
        /*1a4c*/ 	.word	0x00000000
        /*1a50*/ 	.short	0x010a
        /*1a52*/ 	.byte	0x3f
	.zero		1


	//   ....[31]....
        /*1a54*/ 	.word	0x00017be0
        /*1a58*/ 	.word	0x00000004
        /*1a5c*/ 	.word	0x00000000
        /*1a60*/ 	.short	0x010a
        /*1a62*/ 	.byte	0x3f
	.zero		1


	//   ....[32]....
        /*1a64*/ 	.word	0x00017c30
        /*1a68*/ 	.word	0x00000005
        /*1a6c*/ 	.word	0x00000000
        /*1a70*/ 	.short	0x010a
        /*1a72*/ 	.byte	0x3f
	.zero		1


	//   ....[33]....
        /*1a74*/ 	.word	0x00017d00
        /*1a78*/ 	.word	0x0000000a
        /*1a7c*/ 	.word	0x00000038
        /*1a80*/ 	.short	0x010a
        /*1a82*/ 	.byte	0x3f
	.zero		1


	//   ....[34]....
        /*1a84*/ 	.word	0x00017dd0
        /*1a88*/ 	.word	0x00000005
        /*1a8c*/ 	.word	0x00000000
        /*1a90*/ 	.short	0x010a
        /*1a92*/ 	.byte	0x3f
	.zero		1


	//   ....[35]....
        /*1a94*/ 	.word	0x00017e20
        /*1a98*/ 	.word	0x00000007
        /*1a9c*/ 	.word	0x00000000
        /*1aa0*/ 	.short	0x010a
        /*1aa2*/ 	.byte	0x3f
	.zero		1


	//   ....[36]....
        /*1aa4*/ 	.word	0x00017e70
        /*1aa8*/ 	.word	0x00000007
        /*1aac*/ 	.word	0x00000000
        /*1ab0*/ 	.short	0x010a
        /*1ab2*/ 	.byte	0x3f
	.zero		1


	//   ....[37]....
        /*1ab4*/ 	.word	0x00017ec0
        /*1ab8*/ 	.word	0x00000007
        /*1abc*/ 	.word	0x00000000
        /*1ac0*/ 	.short	0x010a
        /*1ac2*/ 	.byte	0x3f
	.zero		1


	//   ....[38]....
        /*1ac4*/ 	.word	0x00017f10
        /*1ac8*/ 	.word	0x00000007
        /*1acc*/ 	.word	0x00000000
        /*1ad0*/ 	.short	0x010a
        /*1ad2*/ 	.byte	0x3f
	.zero		1


	//   ....[39]....
        /*1ad4*/ 	.word	0x00017f60
        /*1ad8*/ 	.word	0x00000007
        /*1adc*/ 	.word	0x00000000
        /*1ae0*/ 	.short	0x010a
        /*1ae2*/ 	.byte	0x3f
	.zero		1


	//----- nvinfo : EIATTR_NUM_MBARRIERS
	.align		4
.L_37:
        /*1ae4*/ 	.byte	0x03, 0x38
        /*1ae6*/ 	.short	0x0010


	//----- nvinfo : EIATTR_EXIT_INSTR_OFFSETS
	.align		4
        /*1ae8*/ 	.byte	0x04, 0x1c
        /*1aea*/ 	.short	(.L_39 - .L_38)


	//   ....[0]....
.L_38:
        /*1aec*/ 	.word	0x00000b00


	//   ....[1]....
        /*1af0*/ 	.word	0x00001390


	//   ....[2]....
        /*1af4*/ 	.word	0x000161d0


	//   ....[3]....
        /*1af8*/ 	.word	0x000167f0


	//   ....[4]....
        /*1afc*/ 	.word	0x00017bd0


	//----- nvinfo : EIATTR_MAX_THREADS
	.align		4
.L_39:
        /*1b00*/ 	.byte	0x04, 0x05
        /*1b02*/ 	.short	(.L_41 - .L_40)
.L_40:
        /*1b04*/ 	.word	0x00000180
        /*1b08*/ 	.word	0x00000001
        /*1b0c*/ 	.word	0x00000001


	//----- nvinfo : EIATTR_CRS_STACK_SIZE
	.align		4
.L_41:
        /*1b10*/ 	.byte	0x04, 0x1e
        /*1b12*/ 	.short	(.L_43 - .L_42)
.L_42:
        /*1b14*/ 	.word	0x00000000


	//----- nvinfo : EIATTR_CBANK_PARAM_SIZE
	.align		4
.L_43:
        /*1b18*/ 	.byte	0x03, 0x19
        /*1b1a*/ 	.short	0x0470


	//----- nvinfo : EIATTR_PARAM_CBANK
	.align		4
        /*1b1c*/ 	.byte	0x04, 0x0a
        /*1b1e*/ 	.short	(.L_45 - .L_44)
	.align		4
.L_44:
        /*1b20*/ 	.word	index@(.nv.constant0._ZN7cutlass13device_kernelINS_4gemm6kernel13GemmUniversalIN4cute5tupleIJiiiiEEENS1_10collective13CollectiveMmaINS1_34MainloopSm90TmaGmmaWarpSpecializedILi7ENS5_IJNS4_1CILi2EEENSA_ILi4EEENSA_ILi1EEEEEENS1_35KernelTmaWarpSpecializedCooperativeEEENS5_IJNSA_ILi256EEESH_NSA_ILi32EEEEEENS_6half_tENS5_IJlSD_lEEESK_SL_NS4_8TiledMMAINS4_8MMA_AtomIJNS4_4SM904GMMA26MMA_64x256x16_F32F16F16_SSILNSP_5MajorE0ELSR_0ELNSP_7ScaleInE1ELSS_1EEEEEENS4_6LayoutINS5_IJSB_SD_SD_EEENS5_IJSD_NSA_ILi0EEESX_EEEEENS5_IJNS4_10UnderscoreES10_S10_EEEEENS4_23SM90_TMA_LOAD_MULTICASTENS4_14ComposedLayoutINS4_7SwizzleILi2ELi4ELi3EEENS4_18smem_ptr_flag_bitsILi16EEENSV_INS5_IJNSA_ILi8EEESI_EEENS5_IJSI_SD_EEEEEEEvNS4_8identityES13_S1D_vS1E_EENS_8epilogue10collective6detail29Sm90TmaWarpSpecializedAdapterINS1H_15DefaultEpilogueISK_SL_SL_NS1G_6thread17LinearCombinationISK_Li1EffLNS1L_9ScaleType4KindE0ELNS_15FloatRoundStyleE2ESK_EENS1_15EpilogueDefaultEEEEEvvEEEEvNT_6ParamsE)
        /*1b24*/ 	.short	0x0210
        /*1b26*/ 	.short	0x0470


	//----- nvinfo : EIATTR_SW_WAR
	.align		4
.L_45:
        /*1b28*/ 	.byte	0x04, 0x36
        /*1b2a*/ 	.short	(.L_47 - .L_46)
.L_46:
        /*1b2c*/ 	.word	0x00000008
.L_47:


//--------------------- .nv.callgraph             --------------------------
	.section	.nv.callgraph,"",@"SHT_CUDA_CALLGRAPH"
	.align	4
	.sectionentsize	8
	.align		4
        /*0000*/ 	.word	0x00000000
	.align		4
        /*0004*/ 	.word	0xffffffff
	.align		4
        /*0008*/ 	.word	index@(_ZN7cutlass13device_kernelINS_4gemm6kernel13GemmUniversalIN4cute5tupleIJiiiiEEENS1_10collective13CollectiveMmaINS1_34MainloopSm90TmaGmmaWarpSpecializedILi7ENS5_IJNS4_1CILi2EEENSA_ILi4EEENSA_ILi1EEEEEENS1_35KernelTmaWarpSpecializedCooperativeEEENS5_IJNSA_ILi256EEESH_NSA_ILi32EEEEEENS_6half_tENS5_IJlSD_lEEESK_SL_NS4_8TiledMMAINS4_8MMA_AtomIJNS4_4SM904GMMA26MMA_64x256x16_F32F16F16_SSILNSP_5MajorE0ELSR_0ELNSP_7ScaleInE1ELSS_1EEEEEENS4_6LayoutINS5_IJSB_SD_SD_EEENS5_IJSD_NSA_ILi0EEESX_EEEEENS5_IJNS4_10UnderscoreES10_S10_EEEEENS4_23SM90_TMA_LOAD_MULTICASTENS4_14ComposedLayoutINS4_7SwizzleILi2ELi4ELi3EEENS4_18smem_ptr_flag_bitsILi16EEENSV_INS5_IJNSA_ILi8EEESI_EEENS5_IJSI_SD_EEEEEEEvNS4_8identityES13_S1D_vS1E_EENS_8epilogue10collective6detail29Sm90TmaWarpSpecializedAdapterINS1H_15DefaultEpilogueISK_SL_SL_NS1G_6thread17LinearCombinationISK_Li1EffLNS1L_9ScaleType4KindE0ELNS_15FloatRoundStyleE2ESK_EENS1_15EpilogueDefaultEEEEEvvEEEEvNT_6ParamsE)
	.align		4
        /*000c*/ 	.word	index@(__assertfail)
	.align		4
        /*0010*/ 	.word	0x00000000
	.align		4
        /*0014*/ 	.word	0xfffffffe
	.align		4
        /*0018*/ 	.word	0x00000000
	.align		4
        /*001c*/ 	.word	0xfffffffd
	.align		4
        /*0020*/ 	.word	0x00000000
	.align		4
        /*0024*/ 	.word	0xfffffffc


//--------------------- .nv.constant4             --------------------------
	.section	.nv.constant4,"a",@progbits
	.align	8
	.align		8
.nv.constant4:
        /*0000*/ 	.dword	__assertfail
	.align		8
        /*0008*/ 	.dword	__unnamed_1
	.align		8
        /*0010*/ 	.dword	_ZN40_INTERNAL_e7dea01f_4_k_cu_897efa32_246634cuda3std3__45__cpo5beginE
	.align		8
        /*0018*/ 	.dword	_ZN40_INTERNAL_e7dea01f_4_k_cu_897efa32_246634cuda3std3__45__cpo3endE
	.align		8
        /*0020*/ 	.dword	_ZN40_INTERNAL_e7dea01f_4_k_cu_897efa32_246634cuda3std3__45__cpo6cbeginE
	.align		8
        /*0028*/ 	.dword	_ZN40_INTERNAL_e7dea01f_4_k_cu_897efa32_246634cuda3std3__45__cpo4cendE
	.align		8
        /*0030*/ 	.dword	_ZN40_INTERNAL_e7dea01f_4_k_cu_897efa32_246634cuda3std3__442_GLOBAL__N__e7dea01f_4_k_cu_897efa32_246636ignoreE
	.align		8
        /*0038*/ 	.dword	_ZN40_INTERNAL_e7dea01f_4_k_cu_897efa32_246634cuda3std3__419piecewise_constructE
	.align		8
        /*0040*/ 	.dword	_ZN40_INTERNAL_e7dea01f_4_k_cu_897efa32_246634cuda3std3__48in_placeE
	.align		8
        /*0048*/ 	.dword	_ZN40_INTERNAL_e7dea01f_4_k_cu_897efa32_246634cuda3std6ranges3__45__cpo4swapE
	.align		8
        /*0050*/ 	.dword	_ZN40_INTERNAL_e7dea01f_4_k_cu_897efa32_246634cuda3std6ranges3__45__cpo9iter_moveE
	.align		8
        /*0058*/ 	.dword	_ZN40_INTERNAL_e7dea01f_4_k_cu_897efa32_246634cute7productE
	.align		8
        /*0060*/ 	.dword	_ZN40_INTERNAL_e7dea01f_4_k_cu_897efa32_246634cute1_E
	.align		8
        /*0068*/ 	.dword	$str$22
	.align		8
        /*0070*/ 	.dword	$str$23


//--------------------- .text._ZN7cutlass13device_kernelINS_4gemm6kernel13GemmUniversalIN4cute5tupleIJiiiiEEENS1_10collective13CollectiveMmaINS1_34MainloopSm90TmaGmmaWarpSpecializedILi7ENS5_IJNS4_1CILi2EEENSA_ILi4EEENSA_ILi1EEEEEENS1_35KernelTmaWarpSpecializedCooperativeEEENS5_IJNSA_ILi256EEESH_NSA_ILi32EEEEEENS_6half_tENS5_IJlSD_lEEESK_SL_NS4_8TiledMMAINS4_8MMA_AtomIJNS4_4SM904GMMA26MMA_64x256x16_F32F16F16_SSILNSP_5MajorE0ELSR_0ELNSP_7ScaleInE1ELSS_1EEEEEENS4_6LayoutINS5_IJSB_SD_SD_EEENS5_IJSD_NSA_ILi0EEESX_EEEEENS5_IJNS4_10UnderscoreES10_S10_EEEEENS4_23SM90_TMA_LOAD_MULTICASTENS4_14ComposedLayoutINS4_7SwizzleILi2ELi4ELi3EEENS4_18smem_ptr_flag_bitsILi16EEENSV_INS5_IJNSA_ILi8EEESI_EEENS5_IJSI_SD_EEEEEEEvNS4_8identityES13_S1D_vS1E_EENS_8epilogue10collective6detail29Sm90TmaWarpSpecializedAdapterINS1H_15DefaultEpilogueISK_SL_SL_NS1G_6thread17LinearCombinationISK_Li1EffLNS1L_9ScaleType4KindE0ELNS_15FloatRoundStyleE2ESK_EENS1_15EpilogueDefaultEEEEEvvEEEEvNT_6ParamsE --------------------------
	.section	.text._ZN7cutlass13device_kernelINS_4gemm6kernel13GemmUniversalIN4cute5tupleIJiiiiEEENS1_10collective13CollectiveMmaINS1_34MainloopSm90TmaGmmaWarpSpecializedILi7ENS5_IJNS4_1CILi2EEENSA_ILi4EEENSA_ILi1EEEEEENS1_35KernelTmaWarpSpecializedCooperativeEEENS5_IJNSA_ILi256EEESH_NSA_ILi32EEEEEENS_6half_tENS5_IJlSD_lEEESK_SL_NS4_8TiledMMAINS4_8MMA_AtomIJNS4_4SM904GMMA26MMA_64x256x16_F32F16F16_SSILNSP_5MajorE0ELSR_0ELNSP_7ScaleInE1ELSS_1EEEEEENS4_6LayoutINS5_IJSB_SD_SD_EEENS5_IJSD_NSA_ILi0EEESX_EEEEENS5_IJNS4_10UnderscoreES10_S10_EEEEENS4_23SM90_TMA_LOAD_MULTICASTENS4_14ComposedLayoutINS4_7SwizzleILi2ELi4ELi3EEENS4_18smem_ptr_flag_bitsILi16EEENSV_INS5_IJNSA_ILi8EEESI_EEENS5_IJSI_SD_EEEEEEEvNS4_8identityES13_S1D_vS1E_EENS_8epilogue10collective6detail29Sm90TmaWarpSpecializedAdapterINS1H_15DefaultEpilogueISK_SL_SL_NS1G_6thread17LinearCombinationISK_Li1EffLNS1L_9ScaleType4KindE0ELNS_15FloatRoundStyleE2ESK_EENS1_15EpilogueDefaultEEEEEvvEEEEvNT_6ParamsE,"ax",@progbits
	.align	128
.text._ZN7cutlass13device_kernelINS_4gemm6kernel13GemmUniversalIN4cute5tupleIJiiiiEEENS1_10collective13CollectiveMmaINS1_34MainloopSm90TmaGmmaWarpSpecializedILi7ENS5_IJNS4_1CILi2EEENSA_ILi4EEENSA_ILi1EEEEEENS1_35KernelTmaWarpSpecializedCooperativeEEENS5_IJNSA_ILi256EEESH_NSA_ILi32EEEEEENS_6half_tENS5_IJlSD_lEEESK_SL_NS4_8TiledMMAINS4_8MMA_AtomIJNS4_4SM904GMMA26MMA_64x256x16_F32F16F16_SSILNSP_5MajorE0ELSR_0ELNSP_7ScaleInE1ELSS_1EEEEEENS4_6LayoutINS5_IJSB_SD_SD_EEENS5_IJSD_NSA_ILi0EEESX_EEEEENS5_IJNS4_10UnderscoreES10_S10_EEEEENS4_23SM90_TMA_LOAD_MULTICASTENS4_14ComposedLayoutINS4_7SwizzleILi2ELi4ELi3EEENS4_18smem_ptr_flag_bitsILi16EEENSV_INS5_IJNSA_ILi8EEESI_EEENS5_IJSI_SD_EEEEEEEvNS4_8identityES13_S1D_vS1E_EENS_8epilogue10collective6detail29Sm90TmaWarpSpecializedAdapterINS1H_15DefaultEpilogueISK_SL_SL_NS1G_6thread17LinearCombinationISK_Li1EffLNS1L_9ScaleType4KindE0ELNS_15FloatRoundStyleE2ESK_EENS1_15EpilogueDefaultEEEEEvvEEEEvNT_6ParamsE:
        .type           _ZN7cutlass13device_kernelINS_4gemm6kernel13GemmUniversalIN4cute5tupleIJiiiiEEENS1_10collective13CollectiveMmaINS1_34MainloopSm90TmaGmmaWarpSpecializedILi7ENS5_IJNS4_1CILi2EEENSA_ILi4EEENSA_ILi1EEEEEENS1_35KernelTmaWarpSpecializedCooperativeEEENS5_IJNSA_ILi256EEESH_NSA_ILi32EEEEEENS_6half_tENS5_IJlSD_lEEESK_SL_NS4_8TiledMMAINS4_8MMA_AtomIJNS4_4SM904GMMA26MMA_64x256x16_F32F16F16_SSILNSP_5MajorE0ELSR_0ELNSP_7ScaleInE1ELSS_1EEEEEENS4_6LayoutINS5_IJSB_SD_SD_EEENS5_IJSD_NSA_ILi0EEESX_EEEEENS5_IJNS4_10UnderscoreES10_S10_EEEEENS4_23SM90_TMA_LOAD_MULTICASTENS4_14ComposedLayoutINS4_7SwizzleILi2ELi4ELi3EEENS4_18smem_ptr_flag_bitsILi16EEENSV_INS5_IJNSA_ILi8EEESI_EEENS5_IJSI_SD_EEEEEEEvNS4_8identityES13_S1D_vS1E_EENS_8epilogue10collective6detail29Sm90TmaWarpSpecializedAdapterINS1H_15DefaultEpilogueISK_SL_SL_NS1G_6thread17LinearCombinationISK_Li1EffLNS1L_9ScaleType4KindE0ELNS_15FloatRoundStyleE2ESK_EENS1_15EpilogueDefaultEEEEEvvEEEEvNT_6ParamsE,@function
        .size           _ZN7cutlass13device_kernelINS_4gemm6kernel13GemmUniversalIN4cute5tupleIJiiiiEEENS1_10collective13CollectiveMmaINS1_34MainloopSm90TmaGmmaWarpSpecializedILi7ENS5_IJNS4_1CILi2EEENSA_ILi4EEENSA_ILi1EEEEEENS1_35KernelTmaWarpSpecializedCooperativeEEENS5_IJNSA_ILi256EEESH_NSA_ILi32EEEEEENS_6half_tENS5_IJlSD_lEEESK_SL_NS4_8TiledMMAINS4_8MMA_AtomIJNS4_4SM904GMMA26MMA_64x256x16_F32F16F16_SSILNSP_5MajorE0ELSR_0ELNSP_7ScaleInE1ELSS_1EEEEEENS4_6LayoutINS5_IJSB_SD_SD_EEENS5_IJSD_NSA_ILi0EEESX_EEEEENS5_IJNS4_10UnderscoreES10_S10_EEEEENS4_23SM90_TMA_LOAD_MULTICASTENS4_14ComposedLayoutINS4_7SwizzleILi2ELi4ELi3EEENS4_18smem_ptr_flag_bitsILi16EEENSV_INS5_IJNSA_ILi8EEESI_EEENS5_IJSI_SD_EEEEEEEvNS4_8identityES13_S1D_vS1E_EENS_8epilogue10collective6detail29Sm90TmaWarpSpecializedAdapterINS1H_15DefaultEpilogueISK_SL_SL_NS1G_6thread17LinearCombinationISK_Li1EffLNS1L_9ScaleType4KindE0ELNS_15FloatRoundStyleE2ESK_EENS1_15EpilogueDefaultEEEEEvvEEEEvNT_6ParamsE,(.L_x_587 - _ZN7cutlass13device_kernelINS_4gemm6kernel13GemmUniversalIN4cute5tupleIJiiiiEEENS1_10collective13CollectiveMmaINS1_34MainloopSm90TmaGmmaWarpSpecializedILi7ENS5_IJNS4_1CILi2EEENSA_ILi4EEENSA_ILi1EEEEEENS1_35KernelTmaWarpSpecializedCooperativeEEENS5_IJNSA_ILi256EEESH_NSA_ILi32EEEEEENS_6half_tENS5_IJlSD_lEEESK_SL_NS4_8TiledMMAINS4_8MMA_AtomIJNS4_4SM904GMMA26MMA_64x256x16_F32F16F16_SSILNSP_5MajorE0ELSR_0ELNSP_7ScaleInE1ELSS_1EEEEEENS4_6LayoutINS5_IJSB_SD_SD_EEENS5_IJSD_NSA_ILi0EEESX_EEEEENS5_IJNS4_10UnderscoreES10_S10_EEEEENS4_23SM90_TMA_LOAD_MULTICASTENS4_14ComposedLayoutINS4_7SwizzleILi2ELi4ELi3EEENS4_18smem_ptr_flag_bitsILi16EEENSV_INS5_IJNSA_ILi8EEESI_EEENS5_IJSI_SD_EEEEEEEvNS4_8identityES13_S1D_vS1E_EENS_8epilogue10collective6detail29Sm90TmaWarpSpecializedAdapterINS1H_15DefaultEpilogueISK_SL_SL_NS1G_6thread17LinearCombinationISK_Li1EffLNS1L_9ScaleType4KindE0ELNS_15FloatRoundStyleE2ESK_EENS1_15EpilogueDefaultEEEEEvvEEEEvNT_6ParamsE)
        .other          _ZN7cutlass13device_kernelINS_4gemm6kernel13GemmUniversalIN4cute5tupleIJiiiiEEENS1_10collective13CollectiveMmaINS1_34MainloopSm90TmaGmmaWarpSpecializedILi7ENS5_IJNS4_1CILi2EEENSA_ILi4EEENSA_ILi1EEEEEENS1_35KernelTmaWarpSpecializedCooperativeEEENS5_IJNSA_ILi256EEESH_NSA_ILi32EEEEEENS_6half_tENS5_IJlSD_lEEESK_SL_NS4_8TiledMMAINS4_8MMA_AtomIJNS4_4SM904GMMA26MMA_64x256x16_F32F16F16_SSILNSP_5MajorE0ELSR_0ELNSP_7ScaleInE1ELSS_1EEEEEENS4_6LayoutINS5_IJSB_SD_SD_EEENS5_IJSD_NSA_ILi0EEESX_EEEEENS5_IJNS4_10UnderscoreES10_S10_EEEEENS4_23SM90_TMA_LOAD_MULTICASTENS4_14ComposedLayoutINS4_7SwizzleILi2ELi4ELi3EEENS4_18smem_ptr_flag_bitsILi16EEENSV_INS5_IJNSA_ILi8EEESI_EEENS5_IJSI_SD_EEEEEEEvNS4_8identityES13_S1D_vS1E_EENS_8epilogue10collective6detail29Sm90TmaWarpSpecializedAdapterINS1H_15DefaultEpilogueISK_SL_SL_NS1G_6thread17LinearCombinationISK_Li1EffLNS1L_9ScaleType4KindE0ELNS_15FloatRoundStyleE2ESK_EENS1_15EpilogueDefaultEEEEEvvEEEEvNT_6ParamsE,@"STO_CUDA_ENTRY STV_DEFAULT"
_ZN7cutlass13device_kernelINS_4gemm6kernel13GemmUniversalIN4cute5tupleIJiiiiEEENS1_10collective13CollectiveMmaINS1_34MainloopSm90TmaGmmaWarpSpecializedILi7ENS5_IJNS4_1CILi2EEENSA_ILi4EEENSA_ILi1EEEEEENS1_35KernelTmaWarpSpecializedCooperativeEEENS5_IJNSA_ILi256EEESH_NSA_ILi32EEEEEENS_6half_tENS5_IJlSD_lEEESK_SL_NS4_8TiledMMAINS4_8MMA_AtomIJNS4_4SM904GMMA26MMA_64x256x16_F32F16F16_SSILNSP_5MajorE0ELSR_0ELNSP_7ScaleInE1ELSS_1EEEEEENS4_6LayoutINS5_IJSB_SD_SD_EEENS5_IJSD_NSA_ILi0EEESX_EEEEENS5_IJNS4_10UnderscoreES10_S10_EEEEENS4_23SM90_TMA_LOAD_MULTICASTENS4_14ComposedLayoutINS4_7SwizzleILi2ELi4ELi3EEENS4_18smem_ptr_flag_bitsILi16EEENSV_INS5_IJNSA_ILi8EEESI_EEENS5_IJSI_SD_EEEEEEEvNS4_8identityES13_S1D_vS1E_EENS_8epilogue10collective6detail29Sm90TmaWarpSpecializedAdapterINS1H_15DefaultEpilogueISK_SL_SL_NS1G_6thread17LinearCombinationISK_Li1EffLNS1L_9ScaleType4KindE0ELNS_15FloatRoundStyleE2ESK_EENS1_15EpilogueDefaultEEEEEvvEEEEvNT_6ParamsE:
[----:B------:R-:W0:Y:S02]  /*0000*/  LDC R1, c[0x0][0x28] ;  /* 0x00000a00ff017b82 */ /* 0x000e240000000800 */
[----:B0-----:R-:W-:Y:S01]  /*0010*/  VIADD R1, R1, 0xfffffb40 ;  /* 0xfffffb4001017836 */ /* 0x001fe20000000000 */
[----:B------:R-:W0:Y:S01]  /*0020*/  S2R R4, SR_TID.X ;  /* 0x0000000000047919 */ /* 0x000e220000002100 */
[----:B------:R-:W-:Y:S01]  /*0030*/  ELECT P0, URZ, PT ;  /* 0x00000000003f782f */ /* 0x000fe20003800000 */
[----:B------:R-:W-:Y:S01]  /*0040*/  BSSY B0, `(.L_x_0) ;  /* 0x0000015000007945 */ /* 0x000fe20003800000 */
[--C-:B0-----:R-:W-:Y:S02]  /*0050*/  SHF.R.U32.HI R0, RZ, 0x5, R4.reuse ;  /* 0x00000005ff007819 */ /* 0x101fe40000011604 */
[----:B------:R-:W-:-:S03]  /*0060*/  SHF.R.U32.HI R2, RZ, 0x7, R4 ;  /* 0x00000007ff027819 */ /* 0x000fc60000011604 */
[----:B------:R-:W0:Y:S04]  /*0070*/  SHFL.IDX PT, R3, R0, RZ, 0x1f ;  /* 0x00001fff00037589 */ /* 0x000e2800000e0000 */
[----:B------:R-:W1:Y:S01]  /*0080*/  SHFL.IDX PT, R2, R2, RZ, 0x1f ;  /* 0x00001fff02027589 */ /* 0x000e6200000e0000 */
[----:B0-----:R-:W-:Y:S02]  /*0090*/  R2UR UR9, R3 ;  /* 0x00000000030972ca */ /* 0x001fe400000e0000 */
[----:B-1----:R-:W-:-:S11]  /*00a0*/  R2UR UR5, R2 ;  /* 0x00000000020572ca */ /* 0x002fd600000e0000 */
[----:B------:R-:W-:Y:S02]  /*00b0*/  USHF.R.S32.HI UR4, URZ, 0x1f, UR9 ;  /* 0x0000001f3f047899 */ /* 0x000fe40008011409 */
[----:B------:R-:W-:Y:S02]  /*00c0*/  ISETP.NE.OR P0, PT, RZ, UR9, !P0 ;  /* 0x00000009ff007c0c */ /* 0x000fe4000c705670 */
[----:B------:R-:W-:-:S04]  /*00d0*/  ULEA.HI UR4, UR4, UR9, URZ, 0x2 ;  /* 0x0000000904047291 */ /* 0x000fc8000f8f103f */
[----:B------:R-:W-:-:S04]  /*00e0*/  ULOP3.LUT UR4, UR4, 0xfffffffc, URZ, 0xc0, !UPT ;  /* 0xfffffffc04047892 */ /* 0x000fc8000f8ec03f */
[----:B------:R-:W-:-:S03]  /*00f0*/  UIADD3 UR9, UR9, -UR4, URZ ;  /* 0x8000000409097290 */ /* 0x000fc6000fffe03f */
[----:B------:R-:W-:Y:S09]  /*0100*/  @P0 BRA `(.L_x_1) ;  /* 0x0000000000200947 */ /* 0x000ff20003800000 */
[----:B------:R-:W-:Y:S02]  /*0110*/  ULDC.64 UR6, c[0x0][0x198] ;  /* 0x0000660000067ab9 */ /* 0x000fe40000000a00 */
[----:B------:R-:W-:Y:S02]  /*0120*/  UIADD3 UR10, UP0, UR6, 0xf0, URZ ;  /* 0x000000f0060a7890 */ /* 0x000fe4000ff1e03f */
[----:B------:R-:W-:Y:S02]  /*0130*/  UIADD3 UR6, UP1, UR6, 0x1f0, URZ ;  /* 0x000001f006067890 */ /* 0x000fe4000ff3e03f */
[----:B------:R-:W-:Y:S02]  /*0140*/  UIADD3.X UR11, URZ, UR7, URZ, UP0, !UPT ;  /* 0x000000073f0b7290 */ /* 0x000fe400087fe43f */
[----:B------:R-:W-:-:S07]  /*0150*/  UIADD3.X UR7, URZ, UR7, URZ, UP1, !UPT ;  /* 0x000000073f077290 */ /* 0x000fce0008ffe43f */
[----:B------:R0:W-:Y:S02]  /*0160*/  UTMACCTL.PF [UR10] ;  /* 0x000000000a0079b9 */ /* 0x0001e40008040000 */
[----:B------:R0:W-:Y:S02]  /*0170*/  UTMACCTL.PF [UR6] ;  /* 0x00000000060079b9 */ /* 0x0001e40008040000 */
[----:B0-----:R-:W-:Y:S01]  /*0180*/  NOP ;  /* 0x0000000000007918 */ /* 0x001fe20000000000 */
.L_x_1:
[----:B------:R-:W-:Y:S05]  /*0190*/  BSYNC B0 ;  /* 0x0000000000007941 */ /* 0x000fea0003800000 */
.L_x_0:
[----:B------:R-:W0:Y:S01]  /*01a0*/  SHFL.IDX PT, R2, R0, RZ, 0x1f ;  /* 0x00001fff00027589 */ /* 0x000e2200000e0000 */
[----:B------:R-:W-:Y:S01]  /*01b0*/  UISETP.NE.AND UP0, UPT, UR9, 0x3, UPT ;  /* 0x000000030900788c */ /* 0x000fe2000bf05270 */
[----:B------:R-:W-:Y:S01]  /*01c0*/  ISETP.NE.AND P1, PT, RZ, UR5, PT ;  /* 0x00000005ff007c0c */ /* 0x000fe2000bf25270 */
[----:B------:R-:W-:Y:S02]  /*01d0*/  UIADD3 UR16, UR5, -0x1, URZ ;  /* 0xffffffff05107890 */ /* 0x000fe4000fffe03f */
[----:B------:R-:W-:Y:S02]  /*01e0*/  UISETP.EQ.OR UP0, UPT, UR9, URZ, !UP0 ;  /* 0x0000003f0900728c */ /* 0x000fe4000c702670 */
[----:B------:R-:W-:Y:S02]  /*01f0*/  UISETP.GE.U32.AND UP1, UPT, UR16, 0x2, UPT ;  /* 0x000000021000788c */ /* 0x000fe4000bf26070 */
[----:B------:R-:W-:-:S04]  /*0200*/  UISETP.EQ.AND UP0, UPT, UR5, URZ, UP0 ;  /* 0x0000003f0500728c */ /* 0x000fc80008702270 */
[----:B------:R-:W-:-:S04]  /*0210*/  USEL UR40, URZ, 0x1, !UP0 ;  /* 0x000000013f287887 */ /* 0x000fc8000c000000 */
[----:B------:R-:W-:Y:S01]  /*0220*/  USEL UR40, UR40, 0x2, UP1 ;  /* 0x0000000228287887 */ /* 0x000fe20008800000 */
[----:B0-----:R-:W-:-:S13]  /*0230*/  ISETP.NE.AND P0, PT, R2, RZ, PT ;  /* 0x000000ff0200720c */ /* 0x001fda0003f05270 */
[----:B------:R-:W-:Y:S05]  /*0240*/  @P0 BRA `(.L_x_2) ;  /* 0x0000000000700947 */ /* 0x000fea0003800000 */
[----:B------:R-:W0:Y:S01]  /*0250*/  S2UR UR8, SR_CgaCtaId ;  /* 0x00000000000879c3 */ /* 0x000e220000008800 */
[----:B------:R-:W-:Y:S01]  /*0260*/  UMOV UR4, 0x400 ;  /* 0x0000040000047882 */ /* 0x000fe20000000000 */
[----:B------:R-:W-:Y:S01]  /*0270*/  UMOV UR5, 0x1 ;  /* 0x0000000100057882 */ /* 0x000fe20000000000 */
[----:B------:R-:W-:Y:S01]  /*0280*/  UMOV UR6, 0xa ;  /* 0x0000000a00067882 */ /* 0x000fe20000000000 */
[----:B------:R-:W-:Y:S01]  /*0290*/  ELECT P0, URZ, PT ;  /* 0x00000000003f782f */ /* 0x000fe20003800000 */
[----:B------:R-:W-:-:S04]  /*02a0*/  UIADD3 UR6, -UR6, 0x100000, URZ ;  /* 0x0010000006067890 */ /* 0x000fc8000fffe13f */
[----:B------:R-:W-:Y:S02]  /*02b0*/  USHF.L.U32 UR7, UR6, 0xb, URZ ;  /* 0x0000000b06077899 */ /* 0x000fe4000800063f */
[----:B------:R-:W-:Y:S02]  /*02c0*/  USHF.L.U32 UR6, UR6, 0x1, URZ ;  /* 0x0000000106067899 */ /* 0x000fe4000800063f */
[----:B0-----:R-:W-:Y:S02]  /*02d0*/  ULEA UR8, UR8, UR4, 0x18 ;  /* 0x0000000408087291 */ /* 0x001fe4000f8ec03f */
[----:B------:R-:W-:-:S04]  /*02e0*/  UIADD3 UR4, -UR5, 0x100000, URZ ;  /* 0x0010000005047890 */ /* 0x000fc8000fffe13f */
[----:B------:R-:W-:Y:S02]  /*02f0*/  USHF.L.U32 UR5, UR4, 0xb, URZ ;  /* 0x0000000b04057899 */ /* 0x000fe4000800063f */
[----:B------:R-:W-:Y:S01]  /*0300*/  USHF.L.U32 UR4, UR4, 0x1, URZ ;  /* 0x0000000104047899 */ /* 0x000fe2000800063f */
[----:B------:R-:W0:Y:S11]  /*0310*/  FENCE.VIEW.ASYNC.S ;  /* 0x00000000000073c6 */ /* 0x000e360000000000 */
[----:B0-----:R0:W1:Y:S01]  /*0320*/  SYNCS.EXCH.64 URZ, [UR8], UR4 ;  /* 0x00000004083f75b2 */ /* 0x0010620008000100 */
[----:B------:R0:W2:Y:S01]  /*0330*/  SYNCS.EXCH.64 URZ, [UR8+0x38], UR6 ;  /* 0x00003806083f75b2 */ /* 0x0000a20008000100 */
[----:B------:R0:W3:Y:S01]  /*0340*/  SYNCS.EXCH.64 URZ, [UR8+0x8], UR4 ;  /* 0x00000804083f75b2 */ /* 0x0000e20008000100 */
[----:B------:R0:W4:Y:S01]  /*0350*/  SYNCS.EXCH.64 URZ, [UR8+0x40], UR6 ;  /* 0x00004006083f75b2 */ /* 0x0001220008000100 */
[----:B------:R0:W0:Y:S01]  /*0360*/  SYNCS.EXCH.64 URZ, [UR8+0x10], UR4 ;  /* 0x00001004083f75b2 */ /* 0x0000220008000100 */
        /* <DEDUP_REMOVED lines=9> */
[----:B------:R-:W-:Y:S01]  /*0400*/  NOP ;  /* 0x0000000000007918 */ /* 0x000fe20000000000 */
.L_x_2:
[----:B------:R-:W5:Y:S01]  /*0410*/  S2UR UR13, SR_CTAID.X ;  /* 0x00000000000d79c3 */ /* 0x000f620000002500 */
[----:B------:R-:W-:Y:S01]  /*0420*/  SHF.R.S32.HI R3, RZ, 0x1f, R4 ;  /* 0x0000001fff037819 */ /* 0x000fe20000011404 */
[----:B------:R1:W2:Y:S01]  /*0430*/  SHFL.IDX PT, R6, R0, RZ, 0x1f ;  /* 0x00001fff00067589 */ /* 0x0002a200000e0000 */
[----:B0-----:R-:W-:Y:S01]  /*0440*/  ULDC UR4, c[0x0][0x150] ;  /* 0x0000540000047ab9 */ /* 0x001fe20000000800 */
[----:B------:R-:W-:Y:S02]  /*0450*/  ELECT P0, URZ, PT ;  /* 0x00000000003f782f */ /* 0x000fe40003800000 */
[----:B------:R-:W-:Y:S01]  /*0460*/  LEA.HI R3, R3, R4, RZ, 0x7 ;  /* 0x0000000403037211 */ /* 0x000fe200078f38ff */
[----:B------:R-:W-:Y:S01]  /*0470*/  ULDC UR5, c[0x0][0x154] ;  /* 0x0000550000057ab9 */ /* 0x000fe20000000800 */
[----:B------:R-:W-:Y:S01]  /*0480*/  SHF.R.S32.HI R7, RZ, 0x1f, R2 ;  /* 0x0000001fff077819 */ /* 0x000fe20000011402 */
[----:B------:R-:W0:Y:S01]  /*0490*/  S2UR UR10, SR_CTAID.Y ;  /* 0x00000000000a79c3 */ /* 0x000e220000002600 */
[----:B------:R-:W-:Y:S01]  /*04a0*/  LOP3.LUT R3, R3, 0xffffff80, RZ, 0xc0, !PT ;  /* 0xffffff8003037812 */ /* 0x000fe200078ec0ff */
[----:B------:R-:W-:Y:S01]  /*04b0*/  ULDC UR8, c[0x0][0x144] ;  /* 0x0000510000087ab9 */ /* 0x000fe20000000800 */
[----:B------:R-:W-:Y:S01]  /*04c0*/  LEA.HI R7, R7, R2, RZ, 0x2 ;  /* 0x0000000207077211 */ /* 0x000fe200078f10ff */
[----:B------:R-:W-:Y:S01]  /*04d0*/  NOP ;  /* 0x0000000000007918 */ /* 0x000fe20000000000 */
[----:B------:R-:W-:Y:S01]  /*04e0*/  NOP ;  /* 0x0000000000007918 */ /* 0x000fe20000000000 */
[----:B------:R-:W-:Y:S01]  /*04f0*/  IMAD.IADD R3, R4, 0x1, -R3 ;  /* 0x0000000104037824 */ /* 0x000fe200078e0a03 */
[----:B------:R-:W-:Y:S01]  /*0500*/  LOP3.LUT R7, R7, 0x3ffffffc, RZ, 0xc0, !PT ;  /* 0x3ffffffc07077812 */ /* 0x000fe200078ec0ff */
[----:B------:R-:W-:Y:S01]  /*0510*/  ULDC UR11, c[0x0][0x148] ;  /* 0x00005200000b7ab9 */ /* 0x000fe20000000800 */
[----:B------:R-:W-:-:S02]  /*0520*/  IMAD.MOV.U32 R17, RZ, RZ, 0x1 ;  /* 0x00000001ff117424 */ /* 0x000fc400078e00ff */
[----:B------:R-:W-:Y:S01]  /*0530*/  SHF.R.S32.HI R4, RZ, 0x1f, R3 ;  /* 0x0000001fff047819 */ /* 0x000fe20000011403 */
[----:B------:R-:W-:-:S03]  /*0540*/  IMAD.IADD R2, R2, 0x1, -R7 ;  /* 0x0000000102027824 */ /* 0x000fc600078e0a07 */
[----:B------:R-:W-:Y:S02]  /*0550*/  LEA.HI R4, R4, R3, RZ, 0x3 ;  /* 0x0000000304047211 */ /* 0x000fe400078f18ff */
[----:B-----5:R-:W-:Y:S02]  /*0560*/  I2FP.F32.U32 R5, UR13 ;  /* 0x0000000d00057c45 */ /* 0x020fe40008201000 */
[--C-:B-1----:R-:W-:Y:S02]  /*0570*/  SHF.R.S32.HI R0, RZ, 0x3, R4.reuse ;  /* 0x00000003ff007819 */ /* 0x102fe40000011404 */
[----:B--2---:R-:W-:Y:S01]  /*0580*/  ISETP.NE.OR P0, PT, R6, RZ, !P0 ;  /* 0x000000ff0600720c */ /* 0x004fe20004705670 */
[----:B------:R-:W-:Y:S01]  /*0590*/  FMUL R8, R5, UR4 ;  /* 0x0000000405087c20 */ /* 0x000fe20008400000 */
[----:B------:R-:W-:-:S04]  /*05a0*/  SHF.R.S32.HI R5, RZ, 0x1f, R4 ;  /* 0x0000001fff057819 */ /* 0x000fc80000011404 */
[----:B------:R-:W-:Y:S01]  /*05b0*/  LEA.HI R5, R5, R0, RZ, 0x2 ;  /* 0x0000000005057211 */ /* 0x000fe200078f10ff */
[----:B------:R-:W1:Y:S03]  /*05c0*/  F2I.U32.TRUNC.NTZ R8, R8 ;  /* 0x0000000800087305 */ /* 0x000e66000020f000 */
[----:B------:R-:W-:-:S03]  /*05d0*/  LOP3.LUT R5, R5, 0xfffffffc, RZ, 0xc0, !PT ;  /* 0xfffffffc05057812 */ /* 0x000fc600078ec0ff */
[----:B------:R-:W-:Y:S01]  /*05e0*/  VOTEU.ALL UP0, P0 ;  /* 0x00000000003f7886 */ /* 0x000fe20000000000 */
[----:B------:R-:W-:Y:S01]  /*05f0*/  VOTEU.ALL UP1, P0 ;  /* 0x00000000003f7886 */ /* 0x000fe20000020000 */
[----:B------:R-:W-:Y:S01]  /*0600*/  IMAD.IADD R5, R0, 0x1, -R5 ;  /* 0x0000000100057824 */ /* 0x000fe200078e0a05 */
[----:B0-----:R-:W-:Y:S02]  /*0610*/  I2FP.F32.U32 R0, UR10 ;  /* 0x0000000a00007c45 */ /* 0x001fe40008201000 */
[----:B------:R-:W0:Y:S01]  /*0620*/  @!UP0 S2UR UR7, SR_CgaCtaId ;  /* 0x00000000000789c3 */ /* 0x000e220000008800 */
[----:B------:R-:W-:Y:S01]  /*0630*/  IMAD R2, R2, 0x4, R5 ;  /* 0x0000000402027824 */ /* 0x000fe200078e0205 */
[----:B------:R-:W-:Y:S01]  /*0640*/  @!UP0 UMOV UR6, 0x400 ;  /* 0x0000040000068882 */ /* 0x000fe20000000000 */
[----:B------:R-:W-:Y:S01]  /*0650*/  FMUL R4, R0, UR5 ;  /* 0x0000000500047c20 */ /* 0x000fe20008400000 */
[----:B-1----:R-:W-:Y:S02]  /*0660*/  R2UR UR4, R8 ;  /* 0x00000000080472ca */ /* 0x002fe400000e0000 */
[----:B------:R-:W-:-:S03]  /*0670*/  LEA.HI R0, R2, R2, RZ, 0x1 ;  /* 0x0000000202007211 */ /* 0x000fc600078f08ff */
[----:B------:R-:W1:Y:S01]  /*0680*/  F2I.U32.TRUNC.NTZ R4, R4 ;  /* 0x0000000400047305 */ /* 0x000e62000020f000 */
[----:B------:R-:W-:-:S05]  /*0690*/  LOP3.LUT R5, R0, 0xfffffffe, RZ, 0xc0, !PT ;  /* 0xfffffffe00057812 */ /* 0x000fca00078ec0ff */
[----:B------:R-:W-:Y:S02]  /*06a0*/  IMAD.IADD R5, R2, 0x1, -R5 ;  /* 0x0000000102057824 */ /* 0x000fe400078e0a05 */
[----:B------:R-:W-:-:S04]  /*06b0*/  UIADD3 UR4, -UR4, URZ, URZ ;  /* 0x0000003f04047290 */ /* 0x000fc8000fffe13f */
[----:B------:R-:W-:Y:S01]  /*06c0*/  UIMAD UR8, UR8, UR4, UR13 ;  /* 0x00000004080872a4 */ /* 0x000fe2000f8e020d */
[----:B-1----:R-:W-:Y:S02]  /*06d0*/  R2UR UR12, R4 ;  /* 0x00000000040c72ca */ /* 0x002fe400000e0000 */
[----:B------:R-:W-:Y:S01]  /*06e0*/  UMOV UR4, 0x20 ;  /* 0x0000002000047882 */ /* 0x000fe20000000000 */
[----:B------:R-:W1:Y:S02]  /*06f0*/  LDC R4, c[0x0][0x140] ;  /* 0x00005000ff047b82 */ /* 0x000e640000000800 */
[----:B------:R-:W-:Y:S01]  /*0700*/  ISETP.NE.AND P3, PT, R5, UR8, PT ;  /* 0x0000000805007c0c */ /* 0x000fe2000bf65270 */
[----:B------:R-:W-:-:S04]  /*0710*/  @!UP0 UIADD3 UR4, -UR4, 0x100000, URZ ;  /* 0x0010000004048890 */ /* 0x000fc8000fffe13f */
[----:B------:R-:W-:Y:S02]  /*0720*/  @!UP0 USHF.L.U32 UR5, UR4, 0xb, URZ ;  /* 0x0000000b04058899 */ /* 0x000fe4000800063f */
[----:B------:R-:W-:Y:S01]  /*0730*/  @!UP0 USHF.L.U32 UR4, UR4, 0x1, URZ ;  /* 0x0000000104048899 */ /* 0x000fe2000800063f */
[C---:B------:R-:W-:Y:S01]  /*0740*/  SHF.L.U32 R5, R2.reuse, 0x2, RZ ;  /* 0x0000000202057819 */ /* 0x040fe200000006ff */
[----:B0-----:R-:W-:Y:S01]  /*0750*/  @!UP0 ULEA UR6, UR7, UR6, 0x18 ;  /* 0x0000000607068291 */ /* 0x001fe2000f8ec03f */
[----:B------:R-:W-:Y:S02]  /*0760*/  VOTEU.ALL UP0, P0 ;  /* 0x00000000003f7886 */ /* 0x000fe40000000000 */
[----:B------:R-:W-:Y:S02]  /*0770*/  LOP3.LUT R152, R2, 0xc, R5, 0x78, !PT ;  /* 0x0000000c02987812 */ /* 0x000fe400078e7805 */
[----:B------:R-:W-:Y:S01]  /*0780*/  LOP3.LUT P0, RZ, R3, 0x7, RZ, 0xc0, !PT ;  /* 0x0000000703ff7812 */ /* 0x000fe2000780c0ff */
[----:B------:R-:W-:-:S03]  /*0790*/  UIADD3 UR12, -UR12, URZ, URZ ;  /* 0x0000003f0c0c7290 */ /* 0x000fc6000fffe13f */
[C---:B------:R-:W-:Y:S02]  /*07a0*/  ISETP.LT.U32.AND P0, PT, R152.reuse, 0x8, !P0 ;  /* 0x000000089800780c */ /* 0x040fe40004701070 */
[----:B------:R-:W-:Y:S01]  /*07b0*/  @P3 LEA.HI R0, R152, R152, RZ, 0x1 ;  /* 0x0000009898003211 */ /* 0x000fe200078f08ff */
[----:B------:R-:W0:Y:S02]  /*07c0*/  FENCE.VIEW.ASYNC.S ;  /* 0x00000000000073c6 */ /* 0x000e240000000000 */
[----:B0-----:R-:W0:Y:S01]  /*07d0*/  @!UP0 SYNCS.EXCH.64 URZ, [UR6+0x80], UR4 ;  /* 0x00008004063f85b2 */ /* 0x001e220008000100 */
[----:B------:R-:W-:Y:S02]  /*07e0*/  @P3 SHF.R.S32.HI R0, RZ, 0x1, R0 ;  /* 0x00000001ff003819 */ /* 0x000fe40000011400 */
[----:B-1----:R-:W-:Y:S01]  /*07f0*/  ISETP.EQ.U32.AND P2, PT, R4, 0x1, PT ;  /* 0x000000010400780c */ /* 0x002fe20003f42070 */
[----:B------:R1:W2:Y:S01]  /*0800*/  @!UP1 SYNCS.EXCH.64 URZ, [UR6+0x88], UR4 ;  /* 0x00008804063f95b2 */ /* 0x0002a20008000100 */
[----:B------:R-:W-:Y:S01]  /*0810*/  NOP ;  /* 0x0000000000007918 */ /* 0x000fe20000000000 */
[----:B-1----:R-:W-:-:S06]  /*0820*/  UIMAD UR4, UR11, UR12, UR10 ;  /* 0x0000000c0b0472a4 */ /* 0x002fcc000f8e020a */
[----:B------:R-:W-:Y:S02]  /*0830*/  @P3 ISETP.NE.AND P4, PT, R0, UR4, PT ;  /* 0x0000000400003c0c */ /* 0x000fe4000bf85270 */
[----:B------:R-:W-:Y:S02]  /*0840*/  SEL R0, RZ, 0x1, !P0 ;  /* 0x00000001ff007807 */ /* 0x000fe40004000000 */
[----:B------:R-:W-:-:S04]  /*0850*/  @P3 SEL R17, RZ, 0x1, P4 ;  /* 0x00000001ff113807 */ /* 0x000fc80002000000 */
[----:B------:R-:W-:Y:S01]  /*0860*/  LOP3.LUT R17, R17, R0, RZ, 0xc0, !PT ;  /* 0x0000000011117212 */ /* 0x000fe200078ec0ff */
[----:B0-----:R-:W-:Y:S06]  /*0870*/  @!P2 BRA `(.L_x_3) ;  /* 0x000000000008a947 */ /* 0x001fec0003800000 */
[----:B--234-:R-:W-:Y:S01]  /*0880*/  UCGABAR_ARV ;  /* 0x00000000000079c7 */ /* 0x01cfe20008000000 */
[----:B------:R-:W-:Y:S05]  /*0890*/  BRA `(.L_x_4) ;  /* 0x0000000000047947 */ /* 0x000fea0003800000 */
.L_x_3:
[----:B--234-:R-:W-:Y:S01]  /*08a0*/  NOP ;  /* 0x0000000000007918 */ /* 0x01cfe20000000000 */
.L_x_4:
[----:B------:R-:W-:Y:S01]  /*08b0*/  ULDC UR4, c[0x0][0x65c] ;  /* 0x0001970000047ab9 */ /* 0x000fe20000000800 */
[----:B------:R-:W-:Y:S01]  /*08c0*/  UMOV UR5, URZ ;  /* 0x0000003f00057c82 */ /* 0x000fe20008000000 */
[----:B------:R-:W-:-:S03]  /*08d0*/  UISETP.NE.AND UP0, UPT, UR4, 0x1, UPT ;  /* 0x000000010400788c */ /* 0x000fc6000bf05270 */
[----:B------:R-:W-:Y:S01]  /*08e0*/  UMOV UR4, UR13 ;  /* 0x0000000d00047c82 */ /* 0x000fe20008000000 */
[----:B------:R-:W-:Y:S02]  /*08f0*/  UP2UR UR45, UPR, URZ, 0x1 ;  /* 0x000000013f2d7883 */ /* 0x000fe40008000000 */
[----:B------:R-:W-:Y:S02]  /*0900*/  PLOP3.LUT P0, PT, PT, PT, UP0, 0x80, 0x0 ;  /* 0x000000000000781c */ /* 0x000fe40003f0f008 */
[----:B------:R-:W-:Y:S02]  /*0910*/  PLOP3.LUT P3, PT, PT, PT, UP0, 0x80, 0x0 ;  /* 0x000000000000781c */ /* 0x000fe40003f6f008 */
[----:B------:R-:W-:Y:S01]  /*0920*/  PLOP3.LUT P5, PT, PT, PT, UP0, 0x80, 0x0 ;  /* 0x000000000000781c */ /* 0x000fe20003faf008 */
[----:B------:R-:W-:Y:S01]  /*0930*/  @UP0 ULDC UR14, c[0x0][0x10] ;  /* 0x00000400000e0ab9 */ /* 0x000fe20000000800 */
[----:B------:R-:W-:Y:S01]  /*0940*/  @UP0 UMOV UR6, UR10 ;  /* 0x0000000a00060c82 */ /* 0x000fe20008000000 */
[----:B------:R-:W-:Y:S01]  /*0950*/  @UP0 UMOV UR7, URZ ;  /* 0x0000003f00070c82 */ /* 0x000fe20008000000 */
[----:B------:R-:W-:Y:S01]  /*0960*/  PLOP3.LUT P4, PT, PT, PT, UP0, 0x80, 0x0 ;  /* 0x000000000000781c */ /* 0x000fe20003f8f008 */
[----:B------:R-:W-:-:S03]  /*0970*/  @UP0 UIMAD.WIDE.U32 UR14, UR13, UR14, UR6 ;  /* 0x0000000e0d0e02a5 */ /* 0x000fc6000f8e0006 */
[----:B------:R-:W-:Y:S01]  /*0980*/  @!UP0 ULDC UR7, c[0x0][0xc] ;  /* 0x0000030000078ab9 */ /* 0x000fe20000000800 */
[----:B------:R-:W-:Y:S01]  /*0990*/  @UP0 UMOV UR6, URZ ;  /* 0x0000003f00060c82 */ /* 0x000fe20008000000 */
[----:B------:R-:W-:Y:S01]  /*09a0*/  @!UP0 UIMAD.WIDE.U32 UR4, UR10, UR7, UR4 ;  /* 0x000000070a0482a5 */ /* 0x000fe2000f8e0004 */
[----:B------:R-:W-:Y:S01]  /*09b0*/  IMAD.U32 R2, RZ, RZ, UR14 ;  /* 0x0000000eff027e24 */ /* 0x000fe2000f8e00ff */
[----:B------:R-:W-:Y:S02]  /*09c0*/  @UP0 UIADD3 UR6, UR15, UR6, URZ ;  /* 0x000000060f060290 */ /* 0x000fe4000fffe03f */
[----:B------:R-:W-:Y:S02]  /*09d0*/  IMAD.U32 R3, RZ, RZ, UR15 ;  /* 0x0000000fff037e24 */ /* 0x000fe4000f8e00ff */
[----:B------:R-:W-:Y:S01]  /*09e0*/  @P0 IMAD.MOV.U32 R7, RZ, RZ, R2 ;  /* 0x000000ffff070224 */ /* 0x000fe200078e0002 */
[----:B------:R-:W-:Y:S01]  /*09f0*/  MOV R3, UR5 ;  /* 0x0000000500037c02 */ /* 0x000fe20008000f00 */
[----:B------:R-:W-:-:S02]  /*0a00*/  IMAD.U32 R5, RZ, RZ, UR5 ;  /* 0x00000005ff057e24 */ /* 0x000fc4000f8e00ff */
[----:B------:R-:W-:Y:S02]  /*0a10*/  IMAD.U32 R2, RZ, RZ, UR4 ;  /* 0x00000004ff027e24 */ /* 0x000fe4000f8e00ff */
[----:B------:R-:W-:Y:S02]  /*0a20*/  @P3 IMAD.U32 R6, RZ, RZ, UR6 ;  /* 0x00000006ff063e24 */ /* 0x000fe4000f8e00ff */
[----:B------:R-:W-:Y:S02]  /*0a30*/  @!P5 IMAD.MOV.U32 R6, RZ, RZ, R5 ;  /* 0x000000ffff06d224 */ /* 0x000fe400078e0005 */
[----:B------:R-:W-:Y:S02]  /*0a40*/  @!P4 IMAD.MOV.U32 R7, RZ, RZ, R2 ;  /* 0x000000ffff07c224 */ /* 0x000fe400078e0002 */
[----:B------:R-:W-:Y:S01]  /*0a50*/  IMAD.U32 R4, RZ, RZ, UR4 ;  /* 0x00000004ff047e24 */ /* 0x000fe2000f8e00ff */
[----:B------:R0:W-:Y:S04]  /*0a60*/  STL [R1+0x200], R6 ;  /* 0x0002000601007387 */ /* 0x0001e80000100800 */
[----:B------:R0:W-:Y:S01]  /*0a70*/  STL [R1+0x204], R7 ;  /* 0x0002040701007387 */ /* 0x0001e20000100800 */
[----:B------:R-:W-:Y:S05]  /*0a80*/  @!P2 BRA `(.L_x_5) ;  /* 0x00000000000ca947 */ /* 0x000fea0003800000 */
[----:B------:R-:W-:Y:S01]  /*0a90*/  UCGABAR_WAIT ;  /* 0x0000000000007dc7 */ /* 0x000fe20008000000 */
[----:B------:R-:W-:Y:S01]  /*0aa0*/  CCTL.IVALL ;  /* 0x00000000ff00798f */ /* 0x000fe20002000000 */
[----:B------:R-:W-:Y:S05]  /*0ab0*/  BRA `(.L_x_6) ;  /* 0x0000000000047947 */ /* 0x000fea0003800000 */
.L_x_5:
[----:B------:R-:W-:Y:S06]  /*0ac0*/  BAR.SYNC.DEFER_BLOCKING 0x0 ;  /* 0x0000000000007b1d */ /* 0x000fec0000010000 */
.L_x_6:
[----:B------:R-:W-:Y:S05]  /*0ad0*/  @!P1 BRA `(.L_x_7) ;  /* 0x0000015400c09947 */ /* 0x000fea0003800000 */
[----:B------:R-:W-:-:S06]  /*0ae0*/  UISETP.GT.U32.AND UP0, UPT, UR16, 0x1, UPT ;  /* 0x000000011000788c */ /* 0x000fcc000bf04070 */
[----:B------:R-:W-:-:S13]  /*0af0*/  PLOP3.LUT P0, PT, PT, PT, UP0, 0x80, 0x0 ;  /* 0x000000000000781c */ /* 0x000fda0003f0f008 */
[----:B------:R-:W-:Y:S05]  /*0b00*/  @P0 EXIT ;  /* 0x000000000000094d */ /* 0x000fea0003800000 */
[----:B------:R-:W-:Y:S01]  /*0b10*/  ULDC.64 UR4, c[0x0][0x650] ;  /* 0x0001940000047ab9 */ /* 0x000fe20000000a00 */
[----:B------:R-:W-:Y:S01]  /*0b20*/  UMOV UR41, 0xffffffff ;  /* 0xffffffff00297882 */ /* 0x000fe20000000000 */
[----:B------:R-:W-:Y:S01]  /*0b30*/  ISETP.GE.U32.AND P0, PT, R7, UR4, PT ;  /* 0x0000000407007c0c */ /* 0x000fe2000bf06070 */
[----:B------:R-:W-:Y:S01]  /*0b40*/  UMOV UR42, 0xffffffff ;  /* 0xffffffff002a7882 */ /* 0x000fe20000000000 */
[----:B------:R-:W-:Y:S01]  /*0b50*/  UMOV UR43, 0xffffffff ;  /* 0xffffffff002b7882 */ /* 0x000fe20000000000 */
[----:B------:R-:W-:Y:S02]  /*0b60*/  PRMT R0, RZ, 0x7610, R0 ;  /* 0x00007610ff007816 */ /* 0x000fe40000000000 */
[----:B------:R-:W-:-:S13]  /*0b70*/  ISETP.GE.U32.AND.EX P0, PT, R6, UR5, PT, P0 ;  /* 0x0000000506007c0c */ /* 0x000fda000bf06100 */
[----:B------:R-:W-:Y:S05]  /*0b80*/  @P0 BRA `(.L_x_8) ;  /* 0x0000000400480947 */ /* 0x000fea0003800000 */
[----:B------:R-:W-:Y:S01]  /*0b90*/  ULDC.64 UR16, c[0x0][0x628] ;  /* 0x00018a0000107ab9 */ /* 0x000fe20000000a00 */
[C---:B------:R-:W-:Y:S01]  /*0ba0*/  R2UR UR19, R7.reuse ;  /* 0x00000000071372ca */ /* 0x040fe200000e0000 */
[----:B------:R-:W-:Y:S01]  /*0bb0*/  ULDC UR18, c[0x0][0x630] ;  /* 0x00018c0000127ab9 */ /* 0x000fe20000000800 */
[----:B------:R-:W-:Y:S02]  /*0bc0*/  ISETP.NE.U32.AND P0, PT, RZ, UR16, PT ;  /* 0x00000010ff007c0c */ /* 0x000fe4000bf05070 */
[----:B------:R-:W-:Y:S02]  /*0bd0*/  R2UR UR4, R7 ;  /* 0x00000000070472ca */ /* 0x000fe400000e0000 */
[----:B------:R-:W-:Y:S02]  /*0be0*/  ISETP.NE.AND.EX P0, PT, RZ, UR17, PT, P0 ;  /* 0x00000011ff007c0c */ /* 0x000fe4000bf05300 */
[----:B------:R-:W-:-:S11]  /*0bf0*/  R2UR UR5, R6 ;  /* 0x00000000060572ca */ /* 0x000fd600000e0000 */
[----:B------:R-:W-:Y:S05]  /*0c00*/  @!P0 BRA `(.L_x_9) ;  /* 0x0000000000308947 */ /* 0x000fea0003800000 */
[----:B------:R-:W-:Y:S01]  /*0c10*/  R2UR UR4, R7 ;  /* 0x00000000070472ca */ /* 0x000fe200000e0000 */
[----:B------:R-:W-:Y:S01]  /*0c20*/  ULDC UR9, c[0x0][0x634] ;  /* 0x00018d0000097ab9 */ /* 0x000fe20000000800 */
[----:B------:R-:W-:-:S11]  /*0c30*/  R2UR UR13, R6 ;  /* 0x00000000060d72ca */ /* 0x000fd600000e0000 */
[----:B------:R-:W-:-:S04]  /*0c40*/  UIADD3 UR9, UP0, UR4, UR9, URZ ;  /* 0x0000000904097290 */ /* 0x000fc8000ff1e03f */
[----:B------:R-:W-:-:S04]  /*0c50*/  UIADD3.X UR13, URZ, UR13, URZ, UP0, !UPT ;  /* 0x0000000d3f0d7290 */ /* 0x000fc800087fe43f */
[----:B------:R-:W-:-:S04]  /*0c60*/  UIMAD.WIDE.U32 UR4, UR13, UR16, URZ ;  /* 0x000000100d0472a5 */ /* 0x000fc8000f8e003f */
[----:B------:R-:W-:Y:S02]  /*0c70*/  UIMAD.WIDE.U32 UR6, UP0, UR9, UR17, UR4 ;  /* 0x00000011090672a5 */ /* 0x000fe4000f800004 */
[----:B------:R-:W-:Y:S02]  /*0c80*/  UIMAD.WIDE.U32 UR4, UR9, UR16, URZ ;  /* 0x00000010090472a5 */ /* 0x000fe4000f8e003f */
[----:B------:R-:W-:Y:S02]  /*0c90*/  UIADD3.X UR15, URZ, URZ, URZ, UP0, !UPT ;  /* 0x0000003f3f0f7290 */ /* 0x000fe400087fe43f */
[----:B------:R-:W-:Y:S01]  /*0ca0*/  UIADD3 URZ, UP0, UR5, UR6, URZ ;  /* 0x00000006053f7290 */ /* 0x000fe2000ff1e03f */
[----:B------:R-:W-:-:S03]  /*0cb0*/  UMOV UR14, UR7 ;  /* 0x00000007000e7c82 */ /* 0x000fc60008000000 */
[----:B------:R-:W-:-:S12]  /*0cc0*/  UIMAD.WIDE.U32.X UR4, UR13, UR17, UR14, UP0 ;  /* 0x000000110d0472a5 */ /* 0x000fd800080e040e */
.L_x_9:
[----:B------:R-:W-:Y:S01]  /*0cd0*/  USHF.R.U64 UR43, UR4, UR18, UR5 ;  /* 0x00000012042b7299 */ /* 0x000fe20008001205 */
[----:B------:R-:W-:Y:S01]  /*0ce0*/  R2UR UR7, R6 ;  /* 0x00000000060772ca */ /* 0x000fe200000e0000 */
[----:B------:R-:W-:Y:S02]  /*0cf0*/  USHF.R.U32.HI UR4, URZ, UR18, UR5 ;  /* 0x000000123f047299 */ /* 0x000fe40008011605 */
[----:B------:R-:W-:Y:S01]  /*0d00*/  UIADD3 UR5, UP0, URZ, -UR43, URZ ;  /* 0x8000002b3f057290 */ /* 0x000fe2000ff1e03f */
[----:B------:R-:W-:Y:S01]  /*0d10*/  ULDC.64 UR14, c[0x0][0x620] ;  /* 0x00018800000e7ab9 */ /* 0x000fe20000000a00 */
[----:B------:R-:W-:Y:S02]  /*0d20*/  UMOV UR6, UR19 ;  /* 0x0000001300067c82 */ /* 0x000fe40008000000 */
[----:B------:R-:W-:Y:S01]  /*0d30*/  UIADD3.X UR4, URZ, ~UR4, URZ, UP0, !UPT ;  /* 0x800000043f047290 */ /* 0x000fe200087fe43f */
[----:B------:R-:W-:Y:S01]  /*0d40*/  ULDC UR9, c[0x0][0x618] ;  /* 0x0001860000097ab9 */ /* 0x000fe20000000800 */
[----:B------:R-:W-:-:S02]  /*0d50*/  UIMAD UR12, UR11, UR12, UR10 ;  /* 0x0000000c0b0c72a4 */ /* 0x000fc4000f8e020a */
[----:B------:R-:W-:Y:S02]  /*0d60*/  UIMAD UR4, UR4, UR14, URZ ;  /* 0x0000000e040472a4 */ /* 0x000fe4000f8e023f */
[----:B------:R-:W-:Y:S02]  /*0d70*/  UIMAD.WIDE.U32 UR6, UR5, UR14, UR6 ;  /* 0x0000000e050672a5 */ /* 0x000fe4000f8e0006 */
[----:B------:R-:W-:Y:S01]  /*0d80*/  UIMAD UR4, UR5, UR15, UR4 ;  /* 0x0000000f050472a4 */ /* 0x000fe2000f8e0204 */
[----:B------:R-:W-:Y:S01]  /*0d90*/  ULDC UR10, c[0x0][0x608] ;  /* 0x00018200000a7ab9 */ /* 0x000fe20000000800 */
[----:B------:R-:W-:Y:S02]  /*0da0*/  ULDC UR18, c[0x0][0x658] ;  /* 0x0001960000127ab9 */ /* 0x000fe40000000800 */
[----:B------:R-:W-:Y:S01]  /*0db0*/  UIADD3 UR7, UR7, UR4, URZ ;  /* 0x0000000407077290 */ /* 0x000fe2000fffe03f */
[----:B------:R-:W-:Y:S02]  /*0dc0*/  UMOV UR11, 0xffffffff ;  /* 0xffffffff000b7882 */ /* 0x000fe40000000000 */
[----:B------:R-:W-:Y:S01]  /*0dd0*/  ULDC.64 UR4, c[0x0][0x640] ;  /* 0x0001900000047ab9 */ /* 0x000fe20000000a00 */
[----:B------:R-:W-:Y:S01]  /*0de0*/  USHF.R.U64 UR16, UR6, UR9, UR7 ;  /* 0x0000000906107299 */ /* 0x000fe20008001207 */
[----:B------:R-:W-:Y:S01]  /*0df0*/  ISETP.NE.U32.AND P0, PT, RZ, UR4, PT ;  /* 0x00000004ff007c0c */ /* 0x000fe2000bf05070 */
[----:B------:R-:W-:-:S02]  /*0e00*/  USHF.R.U32.HI UR7, URZ, UR9, UR7 ;  /* 0x000000093f077299 */ /* 0x000fc40008011607 */
[----:B------:R-:W-:Y:S01]  /*0e10*/  USHF.L.U32 UR6, UR11, UR18, URZ ;  /* 0x000000120b067299 */ /* 0x000fe2000800063f */
[----:B------:R-:W-:Y:S01]  /*0e20*/  ISETP.NE.AND.EX P0, PT, RZ, UR5, PT, P0 ;  /* 0x00000005ff007c0c */ /* 0x000fe2000bf05300 */
[----:B------:R-:W-:Y:S02]  /*0e30*/  USHF.R.U64 UR22, UR16, UR10, UR7 ;  /* 0x0000000a10167299 */ /* 0x000fe40008001207 */
[----:B------:R-:W-:Y:S02]  /*0e40*/  USHF.R.U32.HI UR7, URZ, UR10, UR7 ;  /* 0x0000000a3f077299 */ /* 0x000fe40008011607 */
[----:B------:R-:W-:Y:S02]  /*0e50*/  UISETP.NE.AND UP1, UPT, UR45, URZ, UPT ;  /* 0x0000003f2d00728c */ /* 0x000fe4000bf25270 */
[----:B------:R-:W-:Y:S01]  /*0e60*/  USHF.R.U64 UR23, UR22, UR18, UR7 ;  /* 0x0000001216177299 */ /* 0x000fe20008001207 */
[----:B------:R-:W-:Y:S01]  /*0e70*/  ULDC UR17, c[0x0][0x600] ;  /* 0x0001800000117ab9 */ /* 0x000fe20000000800 */
[----:B------:R-:W-:-:S02]  /*0e80*/  ULOP3.LUT UR13, URZ, UR6, URZ, 0x33, !UPT ;  /* 0x000000063f0d7292 */ /* 0x000fc4000f8e333f */
[----:B------:R-:W-:Y:S02]  /*0e90*/  UIADD3 UR15, UR17, -0x1, URZ ;  /* 0xffffffff110f7890 */ /* 0x000fe4000fffe03f */
[----:B------:R-:W-:Y:S02]  /*0ea0*/  USEL UR12, UR8, UR12, !UP1 ;  /* 0x0000000c080c7287 */ /* 0x000fe4000c800000 */
[----:B------:R-:W-:Y:S01]  /*0eb0*/  USHF.R.U32.HI UR7, URZ, UR18, UR7 ;  /* 0x000000123f077299 */ /* 0x000fe20008011607 */
[----:B------:R-:W-:Y:S01]  /*0ec0*/  ULDC UR19, c[0x0][0x648] ;  /* 0x0001920000137ab9 */ /* 0x000fe20000000800 */
[----:B------:R-:W-:Y:S01]  /*0ed0*/  ULDC UR20, c[0x0][0x638] ;  /* 0x00018e0000147ab9 */ /* 0x000fe20000000800 */
[----:B------:R-:W-:Y:S01]  /*0ee0*/  UMOV UR21, 0x1 ;  /* 0x0000000100157882 */ /* 0x000fe20000000000 */
[----:B------:R-:W-:Y:S01]  /*0ef0*/  UMOV UR6, UR23 ;  /* 0x0000001700067c82 */ /* 0x000fe20008000000 */
[----:B------:R-:W-:Y:S07]  /*0f00*/  @!P0 BRA `(.L_x_10) ;  /* 0x0000000000308947 */ /* 0x000fee0003800000 */
[----:B------:R-:W-:Y:S02]  /*0f10*/  ULDC UR10, c[0x0][0x64c] ;  /* 0x00019300000a7ab9 */ /* 0x000fe40000000800 */
        /* <DEDUP_REMOVED lines=8> */
[----:B------:R-:W-:-:S07]  /*0fa0*/  UIMAD.WIDE.U32.X UR4, UR14, UR5, UR10, UP0 ;  /* 0x000000050e0472a5 */ /* 0x000fce00080e040a */
[----:B------:R-:W-:Y:S01]  /*0fb0*/  UMOV UR6, UR4 ;  /* 0x0000000400067c82 */ /* 0x000fe20008000000 */
[----:B------:R-:W-:-:S05]  /*0fc0*/  UMOV UR7, UR5 ;  /* 0x0000000500077c82 */ /* 0x000fca0008000000 */
.L_x_10:
[----:B------:R-:W-:Y:S01]  /*0fd0*/  USHF.R.U64 UR5, UR6, UR19, UR7 ;  /* 0x0000001306057299 */ /* 0x000fe20008001207 */
[----:B------:R-:W-:Y:S01]  /*0fe0*/  IMAD.MOV.U32 R0, RZ, RZ, 0x1 ;  /* 0x00000001ff007424 */ /* 0x000fe200078e00ff */
[----:B------:R-:W-:Y:S02]  /*0ff0*/  USHF.L.U32 UR4, UR21, UR18, URZ ;  /* 0x0000001215047299 */ /* 0x000fe4000800063f */
[----:B------:R-:W-:Y:S02]  /*1000*/  ULOP3.LUT UR13, UR22, UR13, URZ, 0xc0, !UPT ;  /* 0x0000000d160d7292 */ /* 0x000fe4000f8ec03f */
[----:B------:R-:W-:Y:S02]  /*1010*/  UIADD3 UR6, -UR5, URZ, URZ ;  /* 0x0000003f05067290 */ /* 0x000fe4000fffe13f */
[----:B------:R-:W-:Y:S02]  /*1020*/  UIMAD UR13, UR4, UR5, UR13 ;  /* 0x00000005040d72a4 */ /* 0x000fe4000f8e020d */
[----:B------:R-:W-:-:S02]  /*1030*/  ULOP3.LUT UR15, UR16, UR15, URZ, 0xc0, !UPT ;  /* 0x0000000f100f7292 */ /* 0x000fc4000f8ec03f */
[----:B------:R-:W-:Y:S01]  /*1040*/  UIMAD UR4, UR6, UR20, UR23 ;  /* 0x00000014060472a4 */ /* 0x000fe2000f8e0217 */
[----:B------:R-:W-:Y:S01]  /*1050*/  ULDC UR5, c[0x0][0x610] ;  /* 0x0001840000057ab9 */ /* 0x000fe20000000800 */
[----:B------:R-:W-:Y:S02]  /*1060*/  UISETP.NE.AND UP0, UPT, UR45, URZ, UPT ;  /* 0x0000003f2d00728c */ /* 0x000fe4000bf05270 */
[----:B------:R-:W-:Y:S02]  /*1070*/  UIMAD UR12, UR13, UR5, UR12 ;  /* 0x000000050d0c72a4 */ /* 0x000fe4000f8e020c */
[----:B------:R-:W-:-:S04]  /*1080*/  UIMAD UR4, UR4, UR17, UR15 ;  /* 0x00000011040472a4 */ /* 0x000fc8000f8e020f */
[----:B------:R-:W-:Y:S02]  /*1090*/  USEL UR42, UR4, UR12, !UP0 ;  /* 0x0000000c042a7287 */ /* 0x000fe4000c000000 */
[----:B------:R-:W-:-:S12]  /*10a0*/  USEL UR41, UR12, UR4, !UP0 ;  /* 0x000000040c297287 */ /* 0x000fd8000c000000 */
.L_x_8:
[----:B------:R-:W-:-:S08]  /*10b0*/  NOP ;  /* 0x0000000000007918 */ /* 0x000fd00000000000 */
[----:B------:R-:W1:Y:S02]  /*10c0*/  USETMAXREG.TRY_ALLOC.CTAPOOL UP0, 0xf0 ;  /* 0x000000f0000079c8 */ /* 0x000e640008000600 */
[----:B-1----:R-:W-:-:S13]  /*10d0*/  PLOP3.LUT P0, PT, PT, PT, UP0, 0x80, 0x0 ;  /* 0x000000000000781c */ /* 0x002fda0003f0f008 */
[----:B------:R-:W-:Y:S05]  /*10e0*/  @!P0 BRA `(.L_x_8) ;  /* 0xfffffffc00f08947 */ /* 0x000fea000383ffff */
[----:B------:R-:W-:Y:S01]  /*10f0*/  ULDC.64 UR4, c[0x0][0x598] ;  /* 0x0001660000047ab9 */ /* 0x000fe20000000a00 */
[----:B------:R-:W-:Y:S01]  /*1100*/  ULDC.64 UR36, c[0x0][0x208] ;  /* 0x0000820000247ab9 */ /* 0x000fe20000000a00 */
[----:B------:R-:W-:-:S04]  /*1110*/  ISETP.NE.U32.AND P0, PT, RZ, UR4, PT ;  /* 0x00000004ff007c0c */ /* 0x000fc8000bf05070 */
[----:B------:R-:W-:-:S13]  /*1120*/  ISETP.NE.AND.EX P0, PT, RZ, UR5, PT, P0 ;  /* 0x00000005ff007c0c */ /* 0x000fda000bf05300 */
[----:B------:R-:W-:Y:S05]  /*1130*/  @!P0 BRA `(.L_x_11) ;  /* 0x00000000001c8947 */ /* 0x000fea0003800000 */
[----:B------:R-:W1:Y:S02]  /*1140*/  LDC.64 R2, c[0x0][0x598] ;  /* 0x00016600ff027b82 */ /* 0x000e640000000a00 */
[----:B-1----:R-:W2:Y:S02]  /*1150*/  LDG.E.64 R2, desc[UR36][R2.64] ;  /* 0x0000002402027981 */ /* 0x002ea4000c1e1b00 */
[----:B--2---:R-:W-:-:S04]  /*1160*/  ISETP.NE.U32.AND P0, PT, R2, RZ, PT ;  /* 0x000000ff0200720c */ /* 0x004fc80003f05070 */
[----:B------:R-:W-:-:S13]  /*1170*/  ISETP.NE.AND.EX P0, PT, R3, RZ, PT, P0 ;  /* 0x000000ff0300720c */ /* 0x000fda0003f05300 */
[----:B------:R-:W-:Y:S05]  /*1180*/  @!P0 BRA `(.L_x_11) ;  /* 0x0000000000088947 */ /* 0x000fea0003800000 */
[----:B------:R1:W5:Y:S01]  /*1190*/  LD.E R2, desc[UR36][R2.64] ;  /* 0x0000002402027980 */ /* 0x000362000c101900 */
[----:B------:R-:W-:Y:S05]  /*11a0*/  BRA `(.L_x_12) ;  /* 0x0000000000247947 */ /* 0x000fea0003800000 */
.L_x_11:
[----:B------:R-:W-:Y:S02]  /*11b0*/  ULDC.64 UR4, c[0x0][0x588] ;  /* 0x0001620000047ab9 */ /* 0x000fe40000000a00 */
[----:B------:R-:W-:-:S04]  /*11c0*/  ISETP.NE.U32.AND P0, PT, RZ, UR4, PT ;  /* 0x00000004ff007c0c */ /* 0x000fc8000bf05070 */
[----:B------:R-:W-:-:S13]  /*11d0*/  ISETP.NE.AND.EX P0, PT, RZ, UR5, PT, P0 ;  /* 0x00000005ff007c0c */ /* 0x000fda000bf05300 */
[----:B------:R-:W-:Y:S05]  /*11e0*/  @!P0 BRA `(.L_x_13) ;  /* 0x00000000000c8947 */ /* 0x000fea0003800000 */
[----:B------:R-:W1:Y:S02]  /*11f0*/  LDC.64 R2, c[0x0][0x588] ;  /* 0x00016200ff027b82 */ /* 0x000e640000000a00 */
[----:B-1----:R2:W5:Y:S01]  /*1200*/  LDG.E R2, desc[UR36][R2.64] ;  /* 0x0000002402027981 */ /* 0x002562000c1e1900 */
[----:B------:R-:W-:Y:S05]  /*1210*/  BRA `(.L_x_12) ;  /* 0x0000000000087947 */ /* 0x000fea0003800000 */
.L_x_13:
[----:B------:R-:W-:Y:S02]  /*1220*/  ULDC UR4, c[0x0][0x580] ;  /* 0x0001600000047ab9 */ /* 0x000fe40000000800 */
[----:B------:R-:W-:-:S07]  /*1230*/  IMAD.U32 R2, RZ, RZ, UR4 ;  /* 0x00000004ff027e24 */ /* 0x000fce000f8e00ff */
.L_x_12:
[----:B------:R-:W-:Y:S02]  /*1240*/  ULDC.64 UR4, c[0x0][0x5a0] ;  /* 0x0001680000047ab9 */ /* 0x000fe40000000a00 */
[----:B------:R-:W-:-:S04]  /*1250*/  ISETP.NE.U32.AND P0, PT, RZ, UR4, PT ;  /* 0x00000004ff007c0c */ /* 0x000fc8000bf05070 */
[----:B------:R-:W-:-:S13]  /*1260*/  ISETP.NE.AND.EX P0, PT, RZ, UR5, PT, P0 ;  /* 0x00000005ff007c0c */ /* 0x000fda000bf05300 */
[----:B------:R-:W-:Y:S05]  /*1270*/  @!P0 BRA `(.L_x_14) ;  /* 0x00000000001c8947 */ /* 0x000fea0003800000 */
[----:B------:R-:W3:Y:S02]  /*1280*/  LDC.64 R4, c[0x0][0x5a0] ;  /* 0x00016800ff047b82 */ /* 0x000ee40000000a00 */
[----:B---3--:R-:W3:Y:S02]  /*1290*/  LDG.E.64 R4, desc[UR36][R4.64] ;  /* 0x0000002404047981 */ /* 0x008ee4000c1e1b00 */
[----:B---3--:R-:W-:-:S04]  /*12a0*/  ISETP.NE.U32.AND P0, PT, R4, RZ, PT ;  /* 0x000000ff0400720c */ /* 0x008fc80003f05070 */
[----:B------:R-:W-:-:S13]  /*12b0*/  ISETP.NE.AND.EX P0, PT, R5, RZ, PT, P0 ;  /* 0x000000ff0500720c */ /* 0x000fda0003f05300 */
[----:B------:R-:W-:Y:S05]  /*12c0*/  @!P0 BRA `(.L_x_14) ;  /* 0x0000000000088947 */ /* 0x000fea0003800000 */
[----:B------:R3:W5:Y:S01]  /*12d0*/  LD.E R16, desc[UR36][R4.64] ;  /* 0x0000002404107980 */ /* 0x000762000c101900 */
[----:B------:R-:W-:Y:S05]  /*12e0*/  BRA `(.L_x_15) ;  /* 0x0000000000247947 */ /* 0x000fea0003800000 */
.L_x_14:
[----:B------:R-:W-:Y:S02]  /*12f0*/  ULDC.64 UR4, c[0x0][0x590] ;  /* 0x0001640000047ab9 */ /* 0x000fe40000000a00 */
[----:B------:R-:W-:-:S04]  /*1300*/  ISETP.NE.U32.AND P0, PT, RZ, UR4, PT ;  /* 0x00000004ff007c0c */ /* 0x000fc8000bf05070 */
[----:B------:R-:W-:-:S13]  /*1310*/  ISETP.NE.AND.EX P0, PT, RZ, UR5, PT, P0 ;  /* 0x00000005ff007c0c */ /* 0x000fda000bf05300 */
[----:B------:R-:W-:Y:S05]  /*1320*/  @!P0 BRA `(.L_x_16) ;  /* 0x00000000000c8947 */ /* 0x000fea0003800000 */
[----:B------:R-:W3:Y:S02]  /*1330*/  LDC.64 R4, c[0x0][0x590] ;  /* 0x00016400ff047b82 */ /* 0x000ee40000000a00 */
[----:B---3--:R4:W5:Y:S01]  /*1340*/  LDG.E R16, desc[UR36][R4.64] ;  /* 0x0000002404107981 */ /* 0x008962000c1e1900 */
[----:B------:R-:W-:Y:S05]  /*1350*/  BRA `(.L_x_15) ;  /* 0x0000000000087947 */ /* 0x000fea0003800000 */
.L_x_16:
[----:B------:R-:W-:Y:S02]  /*1360*/  ULDC UR4, c[0x0][0x584] ;  /* 0x0001610000047ab9 */ /* 0x000fe40000000800 */
[----:B------:R-:W-:-:S07]  /*1370*/  MOV R16, UR4 ;  /* 0x0000000400107c02 */ /* 0x000fce0008000f00 */
.L_x_15:
[----:B------:R-:W-:-:S13]  /*1380*/  LOP3.LUT P0, RZ, R0, 0xff, RZ, 0xc0, !PT ;  /* 0x000000ff00ff7812 */ /* 0x000fda000780c0ff */
[----:B------:R-:W-:Y:S05]  /*1390*/  @!P0 EXIT ;  /* 0x000000000000894d */ /* 0x000fea0003800000 */
[----:B------:R-:W-:Y:S01]  /*13a0*/  ULDC UR4, c[0x0][0x28c] ;  /* 0x0000a30000047ab9 */ /* 0x000fe20000000800 */
[----:B------:R-:W-:Y:S01]  /*13b0*/  UMOV UR38, URZ ;  /* 0x0000003f00267c82 */ /* 0x000fe20008000000 */
[----:B------:R-:W-:Y:S01]  /*13c0*/  UIADD3 UR4, UR4, 0x1f, URZ ;  /* 0x0000001f04047890 */ /* 0x000fe2000fffe03f */
[----:B------:R-:W-:-:S03]  /*13d0*/  UMOV UR39, URZ ;  /* 0x0000003f00277c82 */ /* 0x000fc60008000000 */
[----:B------:R-:W-:-:S04]  /*13e0*/  USHF.R.S32.HI UR5, URZ, 0x1f, UR4 ;  /* 0x0000001f3f057899 */ /* 0x000fc80008011404 */
[----:B------:R-:W-:-:S04]  /*13f0*/  ULEA.HI UR5, UR5, UR4, URZ, 0x5 ;  /* 0x0000000405057291 */ /* 0x000fc8000f8f283f */
[----:B------:R-:W-:-:S12]  /*1400*/  USHF.R.S32.HI UR44, URZ, 0x5, UR5 ;  /* 0x000000053f2c7899 */ /* 0x000fd80008011405 */
.L_x_546:
[----:B------:R-:W0:Y:S01]  /*1410*/  S2R R0, SR_TID.X ;  /* 0x0000000000007919 */ /* 0x000e220000002100 */
[----:B-1----:R-:W1:Y:S01]  /*1420*/  S2UR UR7, SR_CgaCtaId ;  /* 0x00000000000779c3 */ /* 0x002e620000008800 */
[----:B------:R-:W-:Y:S02]  /*1430*/  UMOV UR6, 0x400 ;  /* 0x0000040000067882 */ /* 0x000fe40000000000 */
[----:B-1----:R-:W-:Y:S01]  /*1440*/  ULEA UR6, UR7, UR6, 0x18 ;  /* 0x0000000607067291 */ /* 0x002fe2000f8ec03f */
[----:B0-----:R-:W-:-:S04]  /*1450*/  LOP3.LUT R0, R0, 0x80, RZ, 0xc0, !PT ;  /* 0x0000008000007812 */ /* 0x001fc800078ec0ff */
[----:B------:R-:W-:-:S06]  /*1460*/  SHF.R.U32.HI R0, RZ, 0x7, R0 ;  /* 0x00000007ff007819 */ /* 0x000fcc0000011600 */
[----:B------:R-:W0:Y:S02]  /*1470*/  SHFL.IDX PT, R0, R0, RZ, 0x1f ;  /* 0x00001fff00007589 */ /* 0x000e2400000e0000 */
[----:B0-----:R-:W-:-:S13]  /*1480*/  R2UR UR4, R0 ;  /* 0x00000000000472ca */ /* 0x001fda00000e0000 */
[----:B------:R-:W-:-:S04]  /*1490*/  ULEA.HI UR5, UR4, UR4, URZ, 0x1 ;  /* 0x0000000404057291 */ /* 0x000fc8000f8f083f */
[----:B------:R-:W-:-:S04]  /*14a0*/  ULOP3.LUT UR5, UR5, 0xffffe, URZ, 0xc0, !UPT ;  /* 0x000ffffe05057892 */ /* 0x000fc8000f8ec03f */
[----:B------:R-:W-:-:S03]  /*14b0*/  UIADD3 UR5, UR4, -UR5, URZ ;  /* 0x8000000504057290 */ /* 0x000fc6000fffe03f */
[----:B------:R-:W-:Y:S01]  /*14c0*/  ULDC UR4, c[0x0][0x28c] ;  /* 0x0000a30000047ab9 */ /* 0x000fe20000000800 */
[----:B------:R-:W-:Y:S01]  /*14d0*/  ULEA UR5, UR5, UR6, 0xc ;  /* 0x0000000605057291 */ /* 0x000fe2000f8e603f */
[----:B------:R-:W-:-:S03]  /*14e0*/  ISETP.LT.AND P0, PT, RZ, UR4, PT ;  /* 0x00000004ff007c0c */ /* 0x000fc6000bf01270 */
[----:B------:R-:W-:-:S04]  /*14f0*/  UIADD3 UR5, UR5, 0x180, URZ ;  /* 0x0000018005057890 */ /* 0x000fc8000fffe03f */
[----:B------:R-:W-:-:S04]  /*1500*/  USHF.R.U32.HI UR5, URZ, 0x4, UR5 ;  /* 0x000000043f057899 */ /* 0x000fc80008011605 */
[----:B------:R-:W-:Y:S02]  /*1510*/  ULOP3.LUT UR46, UR5, 0x3fff, URZ, 0xc0, !UPT ;  /* 0x00003fff052e7892 */ /* 0x000fe4000f8ec03f */
[----:B---3--:R-:W-:Y:S10]  /*1520*/  @P0 BRA `(.L_x_17) ;  /* 0x0000000000400947 */ /* 0x008ff40003800000 */
[----:B------:R-:W-:Y:S01]  /*1530*/  MOV R0, 0x0 ;  /* 0x0000000000007802 */ /* 0x000fe20000000f00 */
[----:B------:R-:W-:Y:S01]  /*1540*/  ULDC.64 UR4, c[0x4][0x68] ;  /* 0x01001a0000047ab9 */ /* 0x000fe20000000a00 */
[----:B------:R-:W-:Y:S01]  /*1550*/  ULDC.64 UR6, c[0x4][0x8] ;  /* 0x0100020000067ab9 */ /* 0x000fe20000000a00 */
[----:B---34-:R-:W-:Y:S01]  /*1560*/  IMAD.U32 R4, RZ, RZ, UR4 ;  /* 0x00000004ff047e24 */ /* 0x018fe2000f8e00ff */
[----:B------:R0:W1:Y:S01]  /*1570*/  LDC.64 R14, c[0x4][R0] ;  /* 0x01000000000e7b82 */ /* 0x0000620000000a00 */
[----:B------:R-:W-:Y:S01]  /*1580*/  IMAD.U32 R5, RZ, RZ, UR5 ;  /* 0x00000005ff057e24 */ /* 0x000fe2000f8e00ff */
[----:B------:R-:W-:Y:S01]  /*1590*/  ULDC.64 UR4, c[0x4][0x70] ;  /* 0x01001c0000047ab9 */ /* 0x000fe20000000a00 */
[----:B------:R-:W-:Y:S01]  /*15a0*/  IMAD.U32 R10, RZ, RZ, UR6 ;  /* 0x00000006ff0a7e24 */ /* 0x000fe2000f8e00ff */
[----:B------:R-:W-:Y:S01]  /*15b0*/  MOV R8, 0x1e1 ;  /* 0x000001e100087802 */ /* 0x000fe20000000f00 */
[----:B------:R-:W-:Y:S02]  /*15c0*/  IMAD.U32 R6, RZ, RZ, UR4 ;  /* 0x00000004ff067e24 */ /* 0x000fe4000f8e00ff */
[----:B------:R-:W-:-:S02]  /*15d0*/  IMAD.U32 R7, RZ, RZ, UR5 ;  /* 0x00000005ff077e24 */ /* 0x000fc4000f8e00ff */
[----:B------:R-:W-:Y:S02]  /*15e0*/  IMAD.U32 R11, RZ, RZ, UR7 ;  /* 0x00000007ff0b7e24 */ /* 0x000fe4000f8e00ff */
[----:B------:R-:W-:Y:S02]  /*15f0*/  IMAD.MOV.U32 R12, RZ, RZ, 0x1 ;  /* 0x00000001ff0c7424 */ /* 0x000fe400078e00ff */
[----:B0-----:R-:W-:-:S07]  /*1600*/  IMAD.MOV.U32 R13, RZ, RZ, RZ ;  /* 0x000000ffff0d7224 */ /* 0x001fce00078e00ff */
[----:B------:R-:W-:-:S07]  /*1610*/  LEPC R20, `(.L_x_17) ;  /* 0x000000001014794e */ /* 0x000fce0000000000 */
[----:B-12--5:R-:W-:Y:S05]  /*1620*/  CALL.ABS.NOINC R14 ;  /* 0x000000000e007343 */ /* 0x026fea0003c00000 */
.L_x_17:
[----:B------:R-:W-:-:S06]  /*1630*/  ULOP3.LUT UR4, UR40, 0x1, URZ, 0xfc, !UPT ;  /* 0x0000000128047892 */ /* 0x000fcc000f8efc3f */
[----:B------:R-:W-:-:S05]  /*1640*/  IMAD.U32 R0, RZ, RZ, UR4 ;  /* 0x00000004ff007e24 */ /* 0x000fca000f8e00ff */
[----:B------:R-:W-:-:S13]  /*1650*/  ISETP.NE.AND P0, PT, R0, 0x3, PT ;  /* 0x000000030000780c */ /* 0x000fda0003f05270 */
[----:B------:R-:W-:Y:S05]  /*1660*/  @!P0 BRA `(.L_x_18) ;  /* 0x0000000000048947 */ /* 0x000fea0003800000 */
[----:B------:R-:W-:Y:S01]  /*1670*/  BPT.TRAP 0x1 ;  /* 0x000000040000795c */ /* 0x000fe20000300000 */
.L_x_18:
[----:B------:R-:W0:Y:S01]  /*1680*/  S2UR UR5, SR_CgaCtaId ;  /* 0x00000000000579c3 */ /* 0x000e220000008800 */
[----:B------:R-:W-:Y:S01]  /*1690*/  UMOV UR4, 0x400 ;  /* 0x0000040000047882 */ /* 0x000fe20000000000 */
[----:B---34-:R-:W-:Y:S02]  /*16a0*/  IMAD.U32 R5, RZ, RZ, UR39 ;  /* 0x00000027ff057e24 */ /* 0x018fe4000f8e00ff */
[----:B--2---:R-:W-:-:S05]  /*16b0*/  IMAD.U32 R3, RZ, RZ, UR38 ;  /* 0x00000026ff037e24 */ /* 0x004fca000f8e00ff */
[----:B------:R-:W-:Y:S01]  /*16c0*/  SHF.L.U32 R3, R3, 0x1f, RZ ;  /* 0x0000001f03037819 */ /* 0x000fe200000006ff */
[----:B0-----:R-:W-:-:S06]  /*16d0*/  ULEA UR4, UR5, UR4, 0x18 ;  /* 0x0000000405047291 */ /* 0x001fcc000f8ec03f */
[----:B------:R-:W-:-:S05]  /*16e0*/  IMAD.U32 R0, RZ, RZ, UR4 ;  /* 0x00000004ff007e24 */ /* 0x000fca000f8e00ff */
[----:B------:R-:W-:-:S04]  /*16f0*/  LEA R4, R5, R0, 0x3 ;  /* 0x0000000005047211 */ /* 0x000fc800078e18ff */
[----:B------:R0:W1:Y:S01]  /*1700*/  SYNCS.PHASECHK.TRANS64.TRYWAIT P1, [R4+URZ], R3 ;  /* 0x00000003040075a7 */ /* 0x000062000802017f */
[----:B------:R-:W-:Y:S05]  /*1710*/  @!P0 BRA `(.L_x_19) ;  /* 0x0000000000048947 */ /* 0x000fea0003800000 */
[----:B------:R-:W-:Y:S01]  /*1720*/  BPT.TRAP 0x1 ;  /* 0x000000040000795c */ /* 0x000fe20000300000 */
.L_x_19:
[----:B-1----:R-:W-:Y:S05]  /*1730*/  @P1 BRA `(.L_x_20) ;  /* 0x0000000000081947 */ /* 0x002fea0003800000 */
[----:B------:R-:W1:Y:S02]  /*1740*/  SYNCS.PHASECHK.TRANS64.TRYWAIT P1, [R4+URZ], R3 ;  /* 0x00000003040075a7 */ /* 0x000e64000802017f */
[----:B-1----:R-:W-:Y:S05]  /*1750*/  @!P1 BRA `(.L_x_21) ;  /* 0x0000016400209947 */ /* 0x002fea0003800000 */
.L_x_20:
[----:B------:R-:W-:-:S04]  /*1760*/  UISETP.LT.AND UP0, UPT, UR44, 0x1, UPT ;  /* 0x000000012c00788c */ /* 0x000fc8000bf01270 */
[----:B------:R-:W-:-:S06]  /*1770*/  USEL UR4, UR44, 0x1, UP0 ;  /* 0x000000012c047887 */ /* 0x000fcc0008000000 */
[----:B01----:R-:W-:Y:S01]  /*1780*/  IMAD.U32 R4, RZ, RZ, UR4 ;  /* 0x00000004ff047e24 */ /* 0x003fe2000f8e00ff */
[----:B------:R-:W-:Y:S05]  /*1790*/  WARPSYNC.ALL ;  /* 0x0000000000007948 */ /* 0x000fea0003800000 */
[----:B------:R-:W-:-:S04]  /*17a0*/  IADD3 R4, -R4, UR44, RZ ;  /* 0x0000002c04047c10 */ /* 0x000fc8000fffe1ff */
[----:B------:R-:W-:Y:S02]  /*17b0*/  ISETP.GE.AND P1, PT, R4, 0x1, PT ;  /* 0x000000010400780c */ /* 0x000fe40003f26270 */
[----:B------:R-:W-:Y:S01]  /*17c0*/  R2UR UR4, R0 ;  /* 0x00000000000472ca */ /* 0x000fe200000e0000 */
[----:B------:R-:W-:Y:S01]  /*17d0*/  ULOP3.LUT UR8, UR46, 0x10000, URZ, 0xfc, !UPT ;  /* 0x000100002e087892 */ /* 0x000fe2000f8efc3f */
[----:B------:R-:W-:Y:S01]  /*17e0*/  WARPGROUP.ARRIVE ;  /* 0x00000000000079c5 */ /* 0x000fe20000000000 */
[----:B------:R-:W-:Y:S01]  /*17f0*/  UMOV UR5, 0x80000020 ;  /* 0x8000002000057882 */ /* 0x000fe20000000000 */
[----:B------:R-:W-:Y:S01]  /*1800*/  UMOV UR7, 0x80000020 ;  /* 0x8000002000077882 */ /* 0x000fe20000000000 */
[----:B------:R-:W-:-:S08]  /*1810*/  ULEA UR10, UR39, UR8, 0xa ;  /* 0x00000008270a7291 */ /* 0x000fd0000f8e503f */
[----:B------:R-:W-:-:S04]  /*1820*/  UIADD3 UR4, UR4, 0x1c180, URZ ;  /* 0x0001c18004047890 */ /* 0x000fc8000fffe03f */
[----:B------:R-:W-:-:S04]  /*1830*/  USHF.R.U32.HI UR4, URZ, 0x4, UR4 ;  /* 0x000000043f047899 */ /* 0x000fc80008011604 */
[----:B------:R-:W-:-:S04]  /*1840*/  ULOP3.LUT UR4, UR4, 0x3fff, URZ, 0xc0, !UPT ;  /* 0x00003fff04047892 */ /* 0x000fc8000f8ec03f */
[----:B------:R-:W-:-:S03]  /*1850*/  ULOP3.LUT UR9, UR4, 0x10000, URZ, 0xfc, !UPT ;  /* 0x0001000004097892 */ /* 0x000fc6000f8efc3f */
[----:B------:R-:W-:Y:S01]  /*1860*/  UMOV UR4, UR10 ;  /* 0x0000000a00047c82 */ /* 0x000fe20008000000 */
[----:B------:R-:W-:-:S07]  /*1870*/  ULEA UR11, UR39, UR9, 0xa ;  /* 0x00000009270b7291 */ /* 0x000fce000f8e503f */
[----:B------:R-:W-:Y:S02]  /*1880*/  UMOV UR6, UR11 ;  /* 0x0000000b00067c82 */ /* 0x000fe40008000000 */
[----:B------:R-:W-:Y:S01]  /*1890*/  HGMMA.64x256x16.F32 R24, gdesc[UR4], RZ, !UPT, gsb0 ;  /* 0x03e00000041879f0 */ /* 0x000fe2000c0008ff */
[----:B------:R-:W-:Y:S01]  /*18a0*/  UIADD3 UR4, UR10, 0x200, URZ ;  /* 0x000002000a047890 */ /* 0x000fe2000fffe03f */
[----:B------:R-:W-:Y:S01]  /*18b0*/  UMOV UR5, 0x80000020 ;  /* 0x8000002000057882 */ /* 0x000fe20000000000 */
[----:B------:R-:W-:Y:S02]  /*18c0*/  WARPGROUP.DEPBAR.LE gsb0, 0x0 ;  /* 0x00008000000079c5 */ /* 0x000fe40000010000 */
[----:B------:R-:W-:Y:S01]  /*18d0*/  STL.64 [R1], R24 ;  /* 0x0000001801007387 */ /* 0x000fe20000100a00 */
[----:B------:R-:W-:Y:S01]  /*18e0*/  IMAD.MOV.U32 R235, RZ, RZ, R51 ;  /* 0x000000ffffeb7224 */ /* 0x000fe200078e0033 */
[----:B------:R-:W-:Y:S01]  /*18f0*/  MOV R230, R56 ;  /* 0x0000003800e67202 */ /* 0x000fe20000000f00 */
[----:B------:R-:W-:Y:S01]  /*1900*/  IMAD.MOV.U32 R234, RZ, RZ, R52 ;  /* 0x000000ffffea7224 */ /* 0x000fe200078e0034 */
[----:B------:R-:W-:Y:S01]  /*1910*/  STL.64 [R1+0x8], R26 ;  /* 0x0000081a01007387 */ /* 0x000fe20000100a00 */
        /* <DEDUP_REMOVED lines=47> */
[----:B------:R-:W-:Y:S01]  /*1c10*/  MOV R8, R147 ;  /* 0x0000009300087202 */ /* 0x000fe20000000f00 */
[----:B------:R-:W-:Y:S01]  /*1c20*/  IMAD.MOV.U32 R165, RZ, RZ, R81 ;  /* 0x000000ffffa57224 */ /* 0x000fe200078e0051 */
[----:B------:R0:W-:Y:S01]  /*1c30*/  STL [R1+0x68], R50 ;  /* 0x0000683201007387 */ /* 0x0001e20000100800 */
[----:B------:R-:W-:-:S02]  /*1c40*/  IMAD.MOV.U32 R166, RZ, RZ, R82 ;  /* 0x000000ffffa67224 */ /* 0x000fc400078e0052 */
[----:B------:R-:W-:Y:S01]  /*1c50*/  IMAD.MOV.U32 R167, RZ, RZ, R83 ;  /* 0x000000ffffa77224 */ /* 0x000fe200078e0053 */
[----:B------:R-:W-:Y:S01]  /*1c60*/  STL [R1+0x2b8], R152 ;  /* 0x0002b89801007387 */ /* 0x000fe20000100800 */
[----:B------:R-:W-:Y:S02]  /*1c70*/  IMAD.MOV.U32 R169, RZ, RZ, R85 ;  /* 0x000000ffffa97224 */ /* 0x000fe400078e0055 */
[----:B------:R-:W-:Y:S02]  /*1c80*/  IMAD.MOV.U32 R170, RZ, RZ, R86 ;  /* 0x000000ffffaa7224 */ /* 0x000fe400078e0056 */
[----:B------:R-:W-:Y:S02]  /*1c90*/  IMAD.MOV.U32 R171, RZ, RZ, R87 ;  /* 0x000000ffffab7224 */ /* 0x000fe400078e0057 */
[----:B------:R-:W-:Y:S02]  /*1ca0*/  IMAD.MOV.U32 R172, RZ, RZ, R88 ;  /* 0x000000ffffac7224 */ /* 0x000fe400078e0058 */
[----:B------:R-:W-:-:S02]  /*1cb0*/  IMAD.MOV.U32 R173, RZ, RZ, R89 ;  /* 0x000000ffffad7224 */ /* 0x000fc400078e0059 */
[----:B------:R-:W-:Y:S02]  /*1cc0*/  IMAD.MOV.U32 R174, RZ, RZ, R90 ;  /* 0x000000ffffae7224 */ /* 0x000fe400078e005a */
        /* <DEDUP_REMOVED lines=52> */
[----:B0-----:R-:W-:-:S06]  /*2010*/  WARPGROUP.ARRIVE ;  /* 0x00000000000079c5 */ /* 0x001fcc0000000000 */
[----:B------:R-:W-:Y:S03]  /*2020*/  HGMMA.64x256x16.F32 R24, gdesc[UR4], RZ, !UPT, gsb0 ;  /* 0x03e00000041879f0 */ /* 0x000fe6000c0008ff */
[----:B------:R-:W-:Y:S02]  /*2030*/  WARPGROUP.DEPBAR.LE gsb0, 0x0 ;  /* 0x00008000000079c5 */ /* 0x000fe40000010000 */
[----:B------:R-:W-:Y:S04]  /*2040*/  STL.64 [R1+0x2b0], R150 ;  /* 0x0002b09601007387 */ /* 0x000fe80000100a00 */
        /* <DEDUP_REMOVED lines=20> */
[----:B------:R0:W-:Y:S04]  /*2190*/  STL.64 [R1+0x208], R108 ;  /* 0x0002086c01007387 */ /* 0x0001e80000100a00 */
[----:B0-----:R-:W2:Y:S04]  /*21a0*/  LDL.LU R108, [R1] ;  /* 0x00000000016c7983 */ /* 0x001ea80000300800 */
[----:B------:R-:W2:Y:S04]  /*21b0*/  LDL.LU R109, [R1+0x4] ;  /* 0x00000400016d7983 */ /* 0x000ea80000300800 */
        /* <DEDUP_REMOVED lines=24> */
[----:B------:R-:W2:Y:S01]  /*2340*/  LDL.LU R134, [R1+0x68] ;  /* 0x0000680001867983 */ /* 0x000ea20000300800 */
[----:B------:R-:W-:Y:S01]  /*2350*/  IMAD.MOV.U32 R135, RZ, RZ, R235 ;  /* 0x000000ffff877224 */ /* 0x000fe200078e00eb */
[----:B------:R-:W-:Y:S01]  /*2360*/  MOV R137, R233 ;  /* 0x000000e900897202 */ /* 0x000fe20000000f00 */
[----:B------:R-:W-:Y:S01]  /*2370*/  IMAD.MOV.U32 R136, RZ, RZ, R234 ;  /* 0x000000ffff887224 */ /* 0x000fe200078e00ea */
[----:B------:R-:W-:Y:S01]  /*2380*/  MOV R144, R226 ;  /* 0x000000e200907202 */ /* 0x000fe20000000f00 */
[----:B------:R-:W-:Y:S01]  /*2390*/  IMAD.MOV.U32 R138, RZ, RZ, R232 ;  /* 0x000000ffff8a7224 */ /* 0x000fe200078e00e8 */
[----:B------:R-:W-:Y:S01]  /*23a0*/  MOV R151, R219 ;  /* 0x000000db00977202 */ /* 0x000fe20000000f00 */
[----:B------:R-:W-:Y:S01]  /*23b0*/  IMAD.MOV.U32 R139, RZ, RZ, R231 ;  /* 0x000000ffff8b7224 */ /* 0x000fe200078e00e7 */
[----:B------:R-:W-:Y:S01]  /*23c0*/  UIADD3 UR4, UR10, 0x2, URZ ;  /* 0x000000020a047890 */ /* 0x000fe2000fffe03f */
[----:B------:R-:W-:Y:S01]  /*23d0*/  IMAD.MOV.U32 R140, RZ, RZ, R230 ;  /* 0x000000ffff8c7224 */ /* 0x000fe200078e00e6 */
[----:B------:R-:W-:Y:S01]  /*23e0*/  MOV R230, R9 ;  /* 0x0000000900e67202 */ /* 0x000fe20000000f00 */
[----:B------:R-:W-:Y:S01]  /*23f0*/  IMAD.MOV.U32 R141, RZ, RZ, R229 ;  /* 0x000000ffff8d7224 */ /* 0x000fe200078e00e5 */
[----:B------:R-:W-:Y:S01]  /*2400*/  UIADD3 UR6, UR11, 0x2, URZ ;  /* 0x000000020b067890 */ /* 0x000fe2000fffe03f */
[----:B------:R-:W-:Y:S01]  /*2410*/  IMAD.MOV.U32 R142, RZ, RZ, R228 ;  /* 0x000000ffff8e7224 */ /* 0x000fe200078e00e4 */
[----:B------:R-:W-:Y:S01]  /*2420*/  UMOV UR5, 0x80000020 ;  /* 0x8000002000057882 */ /* 0x000fe20000000000 */
[----:B------:R-:W-:Y:S01]  /*2430*/  IMAD.MOV.U32 R143, RZ, RZ, R227 ;  /* 0x000000ffff8f7224 */ /* 0x000fe200078e00e3 */
[----:B------:R-:W-:Y:S01]  /*2440*/  UMOV UR7, 0x80000020 ;  /* 0x8000002000077882 */ /* 0x000fe20000000000 */
[----:B------:R-:W-:-:S02]  /*2450*/  IMAD.MOV.U32 R145, RZ, RZ, R225 ;  /* 0x000000ffff917224 */ /* 0x000fc400078e00e1 */
[----:B------:R-:W-:Y:S02]  /*2460*/  IMAD.MOV.U32 R146, RZ, RZ, R224 ;  /* 0x000000ffff927224 */ /* 0x000fe400078e00e0 */
[----:B------:R-:W-:Y:S01]  /*2470*/  IMAD.MOV.U32 R147, RZ, RZ, R223 ;  /* 0x000000ffff937224 */ /* 0x000fe200078e00df */
[----:B------:R-:W-:Y:S01]  /*2480*/  MOV R223, R18 ;  /* 0x0000001200df7202 */ /* 0x000fe20000000f00 */
        /* <DEDUP_REMOVED lines=19> */
[----:B------:R-:W-:-:S06]  /*25c0*/  IMAD.MOV.U32 R235, RZ, RZ, R3 ;  /* 0x000000ffffeb7224 */ /* 0x000fcc00078e0003 */
[----:B--2---:R-:W-:-:S06]  /*25d0*/  WARPGROUP.ARRIVE ;  /* 0x00000000000079c5 */ /* 0x004fcc0000000000 */
[----:B------:R-:W-:Y:S03]  /*25e0*/  HGMMA.64x256x16.F32 R108, gdesc[UR4], R108, gsb0 ;  /* 0x03e00000046c79f0 */ /* 0x000fe6000800086c */
[----:B------:R-:W-:Y:S02]  /*25f0*/  WARPGROUP.DEPBAR.LE gsb0, 0x0 ;  /* 0x00008000000079c5 */ /* 0x000fe40000010000 */
[----:B------:R-:W-:Y:S04]  /*2600*/  STL.64 [R1], R108 ;  /* 0x0000006c01007387 */ /* 0x000fe80000100a00 */
        /* <DEDUP_REMOVED lines=63> */
[----:B0-----:R1:W5:Y:S04]  /*2a00*/  LDL.LU R152, [R1+0x2b8] ;  /* 0x0002b80001987983 */ /* 0x0013680000300800 */
[----:B------:R-:W2:Y:S04]  /*2a10*/  LDL.LU.64 R150, [R1+0x2b0] ;  /* 0x0002b00001967983 */ /* 0x000ea80000300a00 */
        /* <DEDUP_REMOVED lines=20> */
[----:B------:R-:W2:Y:S01]  /*2b60*/  LDL.LU.64 R108, [R1+0x208] ;  /* 0x00020800016c7983 */ /* 0x000ea20000300a00 */
[----:B------:R-:W-:Y:S01]  /*2b70*/  UIADD3 UR4, UR10, 0x202, URZ ;  /* 0x000002020a047890 */ /* 0x000fe2000fffe03f */
[----:B------:R-:W-:Y:S01]  /*2b80*/  UMOV UR5, 0x80000020 ;  /* 0x8000002000057882 */ /* 0x000fe20000000000 */
[----:B--2---:R-:W-:-:S07]  /*2b90*/  WARPGROUP.ARRIVE ;  /* 0x00000000000079c5 */ /* 0x004fce0000000000 */
[----:B------:R-:W-:Y:S03]  /*2ba0*/  HGMMA.64x256x16.F32 R24, gdesc[UR4], R24, gsb0 ;  /* 0x03e00000041879f0 */ /* 0x000fe60008000818 */
[----:B------:R-:W-:Y:S02]  /*2bb0*/  WARPGROUP.DEPBAR.LE gsb0, 0x0 ;  /* 0x00008000000079c5 */ /* 0x000fe40000010000 */
[----:B-1----:R-:W-:Y:S05]  /*2bc0*/  @!P1 BRA `(.L_x_22) ;  /* 0x0000002000949947 */ /* 0x002fea0003800000 */
[----:B------:R-:W-:Y:S02]  /*2bd0*/  UIADD3 UR4, UR39, 0x1, URZ ;  /* 0x0000000127047890 */ /* 0x000fe4000fffe03f */
[----:B------:R-:W-:Y:S02]  /*2be0*/  UMOV UR11, UR39 ;  /* 0x00000027000b7c82 */ /* 0x000fe40008000000 */
[----:B------:R-:W-:-:S04]  /*2bf0*/  UISETP.NE.AND UP0, UPT, UR4, 0x7, UPT ;  /* 0x000000070400788c */ /* 0x000fc8000bf05270 */
[----:B------:R-:W-:Y:S02]  /*2c00*/  USEL UR5, URZ, 0x1, UP0 ;  /* 0x000000013f057887 */ /* 0x000fe40008000000 */
[----:B------:R-:W-:Y:S02]  /*2c10*/  USEL UR10, UR4, URZ, UP0 ;  /* 0x0000003f040a7287 */ /* 0x000fe40008000000 */
[----:B------:R-:W-:-:S06]  /*2c20*/  ULOP3.LUT UR5, UR38, UR5, URZ, 0x3c, !UPT ;  /* 0x0000000526057292 */ /* 0x000fcc000f8e3c3f */
[----:B------:R-:W-:-:S07]  /*2c30*/  IMAD.U32 R3, RZ, RZ, UR5 ;  /* 0x00000005ff037e24 */ /* 0x000fce000f8e00ff */
.L_x_29:
[----:B------:R-:W-:Y:S05]  /*2c40*/  @!P0 BRA `(.L_x_23) ;  /* 0x0000000000048947 */ /* 0x000fea0003800000 */
[----:B------:R-:W-:Y:S01]  /*2c50*/  BPT.TRAP 0x1 ;  /* 0x000000040000795c */ /* 0x000fe20000300000 */
.L_x_23:
[----:B------:R-:W0:Y:S01]  /*2c60*/  S2UR UR5, SR_CgaCtaId ;  /* 0x00000000000579c3 */ /* 0x000e220000008800 */
[----:B------:R-:W-:Y:S01]  /*2c70*/  UMOV UR4, 0x400 ;  /* 0x0000040000047882 */ /* 0x000fe20000000000 */
[----:B------:R-:W-:Y:S02]  /*2c80*/  MOV R5, UR10 ;  /* 0x0000000a00057c02 */ /* 0x000fe40008000f00 */
[----:B------:R-:W-:Y:S01]  /*2c90*/  SHF.L.U32 R6, R3, 0x1f, RZ ;  /* 0x0000001f03067819 */ /* 0x000fe200000006ff */
[----:B0-----:R-:W-:-:S06]  /*2ca0*/  ULEA UR4, UR5, UR4, 0x18 ;  /* 0x0000000405047291 */ /* 0x001fcc000f8ec03f */
[----:B------:R-:W-:-:S04]  /*2cb0*/  IMAD.U32 R0, RZ, RZ, UR4 ;  /* 0x00000004ff007e24 */ /* 0x000fc8000f8e00ff */
[----:B------:R-:W-:-:S04]  /*2cc0*/  IMAD R5, R5, 0x8, R0 ;  /* 0x0000000805057824 */ /* 0x000fc800078e0200 */
[----:B------:R0:W1:Y:S01]  /*2cd0*/  SYNCS.PHASECHK.TRANS64.TRYWAIT P1, [R5+URZ], R6 ;  /* 0x00000006050075a7 */ /* 0x000062000802017f */
[----:B------:R-:W-:Y:S05]  /*2ce0*/  @!P0 BRA `(.L_x_24) ;  /* 0x0000000000048947 */ /* 0x000fea0003800000 */
[----:B------:R-:W-:Y:S01]  /*2cf0*/  BPT.TRAP 0x1 ;  /* 0x000000040000795c */ /* 0x000fe20000300000 */
.L_x_24:
[----:B-1----:R-:W-:Y:S05]  /*2d00*/  @P1 BRA `(.L_x_25) ;  /* 0x0000000000081947 */ /* 0x002fea0003800000 */
[----:B------:R-:W1:Y:S02]  /*2d10*/  SYNCS.PHASECHK.TRANS64.TRYWAIT P1, [R5+URZ], R6 ;  /* 0x00000006050075a7 */ /* 0x000e64000802017f */
[----:B-1----:R-:W-:Y:S05]  /*2d20*/  @!P1 BRA `(.L_x_26) ;  /* 0x0000014c00c09947 */ /* 0x002fea0003800000 */
.L_x_25:
        /* <DEDUP_REMOVED lines=64> */
[----:B--2---:R-:W2:Y:S04]  /*3130*/  LDL.LU.64 R24, [R1] ;  /* 0x0000000001187983 */ /* 0x004ea80000300a00 */
        /* <DEDUP_REMOVED lines=63> */
[----:B------:R-:W-:-:S02]  /*3530*/  ULEA UR12, UR10, UR8, 0xa ;  /* 0x000000080a0c7291 */ /* 0x000fc4000f8e503f */
[----:B------:R-:W-:Y:S01]  /*3540*/  ULEA UR13, UR10, UR9, 0xa ;  /* 0x000000090a0d7291 */ /* 0x000fe2000f8e503f */
[----:B------:R-:W-:Y:S01]  /*3550*/  UMOV UR5, 0x80000020 ;  /* 0x8000002000057882 */ /* 0x000fe20000000000 */
[----:B------:R-:W-:-:S03]  /*3560*/  UMOV UR7, 0x80000020 ;  /* 0x8000002000077882 */ /* 0x000fc60000000000 */
[----:B------:R-:W-:Y:S02]  /*3570*/  UMOV UR4, UR12 ;  /* 0x0000000c00047c82 */ /* 0x000fe40008000000 */
[----:B------:R-:W-:Y:S01]  /*3580*/  UMOV UR6, UR13 ;  /* 0x0000000d00067c82 */ /* 0x000fe20008000000 */
[----:B--2---:R-:W-:-:S06]  /*3590*/  WARPGROUP.ARRIVE ;  /* 0x00000000000079c5 */ /* 0x004fcc0000000000 */
[----:B------:R-:W-:Y:S03]  /*35a0*/  HGMMA.64x256x16.F32 R24, gdesc[UR4], R24, gsb0 ;  /* 0x03e00000041879f0 */ /* 0x000fe60008000818 */
[----:B------:R-:W-:Y:S02]  /*35b0*/  WARPGROUP.DEPBAR.LE gsb0, 0x0 ;  /* 0x00008000000079c5 */ /* 0x000fe40000010000 */
[----:B------:R-:W-:Y:S01]  /*35c0*/  STL.64 [R1], R24 ;  /* 0x0000001801007387 */ /* 0x000fe20000100a00 */
[----:B01----:R-:W-:Y:S01]  /*35d0*/  IMAD.MOV.U32 R6, RZ, RZ, R150 ;  /* 0x000000ffff067224 */ /* 0x003fe200078e0096 */
        /* <DEDUP_REMOVED lines=50> */
[----:B------:R0:W-:Y:S01]  /*3900*/  STL.64 [R1+0x68], R50 ;  /* 0x0000683201007387 */ /* 0x0001e20000100a00 */
[----:B------:R-:W-:Y:S01]  /*3910*/  IMAD.MOV.U32 R204, RZ, RZ, R120 ;  /* 0x000000ffffcc7224 */ /* 0x000fe200078e0078 */
[----:B------:R-:W-:Y:S01]  /*3920*/  MOV R231, R56 ;  /* 0x0000003800e77202 */ /* 0x000fe20000000f00 */
[----:B------:R-:W-:Y:S01]  /*3930*/  IMAD.MOV.U32 R205, RZ, RZ, R121 ;  /* 0x000000ffffcd7224 */ /* 0x000fe200078e0079 */
[----:B------:R-:W2:Y:S01]  /*3940*/  LDL.LU.64 R150, [R1+0x4b8] ;  /* 0x0004b80001967983 */ /* 0x000ea20000300a00 */
[----:B------:R-:W-:-:S02]  /*3950*/  IMAD.MOV.U32 R202, RZ, RZ, R118 ;  /* 0x000000ffffca7224 */ /* 0x000fc400078e0076 */
[----:B------:R-:W-:Y:S01]  /*3960*/  IMAD.MOV.U32 R200, RZ, RZ, R116 ;  /* 0x000000ffffc87224 */ /* 0x000fe200078e0074 */
[----:B------:R-:W2:Y:S01]  /*3970*/  LDL.LU.64 R148, [R1+0x4b0] ;  /* 0x0004b00001947983 */ /* 0x000ea20000300a00 */
[----:B------:R-:W-:Y:S02]  /*3980*/  IMAD.MOV.U32 R201, RZ, RZ, R117 ;  /* 0x000000ffffc97224 */ /* 0x000fe400078e0075 */
[----:B------:R-:W-:Y:S01]  /*3990*/  IMAD.MOV.U32 R198, RZ, RZ, R114 ;  /* 0x000000ffffc67224 */ /* 0x000fe200078e0072 */
[----:B------:R-:W2:Y:S01]  /*39a0*/  LDL.LU.64 R146, [R1+0x4a8] ;  /* 0x0004a80001927983 */ /* 0x000ea20000300a00 */
[----:B------:R-:W-:Y:S02]  /*39b0*/  IMAD.MOV.U32 R199, RZ, RZ, R115 ;  /* 0x000000ffffc77224 */ /* 0x000fe400078e0073 */
        /* <DEDUP_REMOVED lines=100> */
[----:B0-----:R-:W2:Y:S04]  /*4000*/  LDL.LU.64 R50, [R1+0x328] ;  /* 0x0003280001327983 */ /* 0x001ea80000300a00 */
        /* <DEDUP_REMOVED lines=14> */
[----:B------:R-:W-:-:S02]  /*40f0*/  UMOV UR5, 0x80000020 ;  /* 0x8000002000057882 */ /* 0x000fc40000000000 */
[----:B-----5:R-:W-:Y:S01]  /*4100*/  STL [R1+0x2b8], R152 ;  /* 0x0002b89801007387 */ /* 0x020fe20000100800 */
[----:B--2---:R-:W-:-:S06]  /*4110*/  WARPGROUP.ARRIVE ;  /* 0x00000000000079c5 */ /* 0x004fcc0000000000 */
[----:B------:R-:W-:Y:S03]  /*4120*/  HGMMA.64x256x16.F32 R24, gdesc[UR4], R24, gsb0 ;  /* 0x03e00000041879f0 */ /* 0x000fe60008000818 */
        /* <DEDUP_REMOVED lines=58> */
[----:B------:R-:W-:Y:S01]  /*44d0*/  MOV R232, R8 ;  /* 0x0000000800e87202 */ /* 0x000fe20000000f00 */
[----:B------:R-:W-:-:S02]  /*44e0*/  IMAD.MOV.U32 R141, RZ, RZ, R230 ;  /* 0x000000ffff8d7224 */ /* 0x000fc400078e00e6 */
[----:B------:R-:W-:Y:S02]  /*44f0*/  IMAD.MOV.U32 R142, RZ, RZ, R229 ;  /* 0x000000ffff8e7224 */ /* 0x000fe400078e00e5 */
[----:B------:R-:W-:Y:S02]  /*4500*/  IMAD.MOV.U32 R143, RZ, RZ, R228 ;  /* 0x000000ffff8f7224 */ /* 0x000fe400078e00e4 */
[----:B------:R-:W-:Y:S02]  /*4510*/  IMAD.MOV.U32 R144, RZ, RZ, R227 ;  /* 0x000000ffff907224 */ /* 0x000fe400078e00e3 */
[----:B------:R-:W-:Y:S01]  /*4520*/  IMAD.MOV.U32 R146, RZ, RZ, R225 ;  /* 0x000000ffff927224 */ /* 0x000fe200078e00e1 */
[----:B------:R-:W-:Y:S01]  /*4530*/  MOV R225, R15 ;  /* 0x0000000f00e17202 */ /* 0x000fe20000000f00 */
        /* <DEDUP_REMOVED lines=19> */
[----:B------:R-:W-:Y:S01]  /*4670*/  IMAD.MOV.U32 R235, RZ, RZ, R5 ;  /* 0x000000ffffeb7224 */ /* 0x000fe200078e0005 */
[----:B------:R-:W-:-:S02]  /*4680*/  UIADD3 UR4, UR12, 0x2, URZ ;  /* 0x000000020c047890 */ /* 0x000fc4000fffe03f */
[----:B------:R-:W-:Y:S01]  /*4690*/  UIADD3 UR6, UR13, 0x2, URZ ;  /* 0x000000020d067890 */ /* 0x000fe2000fffe03f */
[----:B------:R-:W-:Y:S01]  /*46a0*/  UMOV UR5, 0x80000020 ;  /* 0x8000002000057882 */ /* 0x000fe20000000000 */
[----:B------:R-:W-:Y:S01]  /*46b0*/  UMOV UR7, 0x80000020 ;  /* 0x8000002000077882 */ /* 0x000fe20000000000 */
        /* <DEDUP_REMOVED lines=96> */
[----:B------:R-:W-:Y:S01]  /*4cc0*/  BPT.TRAP 0x1 ;  /* 0x000000040000795c */ /* 0x000fe20000300000 */
.L_x_27:
[----:B------:R-:W-:Y:S01]  /*4cd0*/  ISETP.NE.AND P1, PT, R17, RZ, PT ;  /* 0x000000ff1100720c */ /* 0x000fe20003f25270 */
[----:B------:R-:W-:Y:S01]  /*4ce0*/  IMAD.U32 R5, RZ, RZ, UR11 ;  /* 0x0000000bff057e24 */ /* 0x000fe2000f8e00ff */
[----:B------:R-:W-:-:S11]  /*4cf0*/  UISETP.GT.U32.AND UP0, UPT, UR40, 0x1, UPT ;  /* 0x000000012800788c */ /* 0x000fd6000bf04070 */
[----:B------:R-:W-:-:S04]  /*4d00*/  @P1 IMAD R5, R5, 0x8, R0 ;  /* 0x0000000805051824 */ /* 0x000fc800078e0200 */
[----:B------:R-:W-:-:S05]  /*4d10*/  @P1 VIADD R5, R5, 0x38 ;  /* 0x0000003805051836 */ /* 0x000fca0000000000 */
[----:B-----5:R-:W-:-:S04]  /*4d20*/  @P1 PRMT R5, R152, 0x654, R5 ;  /* 0x0000065498051816 */ /* 0x020fc80000000005 */
[----:B------:R0:W-:Y:S01]  /*4d30*/  @P1 SYNCS.ARRIVE.TRANS64.RED.A1T0 RZ, [R5+URZ], RZ ;  /* 0x000000ff05ff19a7 */ /* 0x0001e2000810043f */
[----:B------:R-:W-:-:S13]  /*4d40*/  PLOP3.LUT P1, PT, PT, PT, UP0, 0x80, 0x0 ;  /* 0x000000000000781c */ /* 0x000fda0003f2f008 */
[----:B0-----:R-:W-:Y:S05]  /*4d50*/  @P1 BRA `(.L_x_28) ;  /* 0x0000000000041947 */ /* 0x001fea0003800000 */
[----:B------:R-:W-:Y:S01]  /*4d60*/  BPT.TRAP 0x1 ;  /* 0x000000040000795c */ /* 0x000fe20000300000 */
.L_x_28:
[----:B------:R-:W-:Y:S01]  /*4d70*/  UIADD3 UR10, UR10, 0x1, URZ ;  /* 0x000000010a0a7890 */ /* 0x000fe2000fffe03f */
[C---:B------:R-:W-:Y:S01]  /*4d80*/  ISETP.GT.AND P1, PT, R4.reuse, 0x1, PT ;  /* 0x000000010400780c */ /* 0x040fe20003f24270 */
[----:B------:R-:W-:Y:S01]  /*4d90*/  UIADD3 UR11, UR11, 0x1, URZ ;  /* 0x000000010b0b7890 */ /* 0x000fe2000fffe03f */
[----:B------:R-:W-:Y:S01]  /*4da0*/  IADD3 R4, R4, -0x1, RZ ;  /* 0xffffffff04047810 */ /* 0x000fe20007ffe0ff */
[----:B------:R-:W-:Y:S02]  /*4db0*/  UISETP.NE.AND UP0, UPT, UR10, 0x7, UPT ;  /* 0x000000070a00788c */ /* 0x000fe4000bf05270 */
[----:B------:R-:W-:Y:S02]  /*4dc0*/  UISETP.NE.AND UP1, UPT, UR11, 0x7, UPT ;  /* 0x000000070b00788c */ /* 0x000fe4000bf25270 */
[----:B------:R-:W-:Y:S02]  /*4dd0*/  USEL UR4, URZ, 0x1, UP0 ;  /* 0x000000013f047887 */ /* 0x000fe40008000000 */
[----:B------:R-:W-:-:S02]  /*4de0*/  USEL UR10, UR10, URZ, UP0 ;  /* 0x0000003f0a0a7287 */ /* 0x000fc40008000000 */
[----:B------:R-:W-:Y:S02]  /*4df0*/  USEL UR11, UR11, URZ, UP1 ;  /* 0x0000003f0b0b7287 */ /* 0x000fe40008800000 */
[----:B------:R-:W-:Y:S01]  /*4e00*/  LOP3.LUT R3, R3, UR4, RZ, 0x3c, !PT ;  /* 0x0000000403037c12 */ /* 0x000fe2000f8e3cff */
[----:B------:R-:W-:Y:S09]  /*4e10*/  @P1 BRA `(.L_x_29) ;  /* 0xffffffdc00881947 */ /* 0x000ff2000383ffff */
.L_x_22:
[----:B------:R-:W0:Y:S02]  /*4e20*/  LDC R3, c[0x0][0x28c] ;  /* 0x0000a300ff037b82 */ /* 0x000e240000000800 */
[----:B0-----:R-:W-:-:S13]  /*4e30*/  ISETP.GE.AND P1, PT, R3, 0x1, PT ;  /* 0x000000010300780c */ /* 0x001fda0003f26270 */
[----:B------:R-:W-:Y:S05]  /*4e40*/  @!P1 BRA `(.L_x_30) ;  /* 0x00000000005c9947 */ /* 0x000fea0003800000 */
[----:B------:R-:W-:Y:S05]  /*4e50*/  @!P0 BRA `(.L_x_31) ;  /* 0x0000000000048947 */ /* 0x000fea0003800000 */
[----:B------:R-:W-:Y:S01]  /*4e60*/  BPT.TRAP 0x1 ;  /* 0x000000040000795c */ /* 0x000fe20000300000 */
.L_x_31:
[----:B------:R-:W-:Y:S01]  /*4e70*/  ISETP.NE.AND P0, PT, R17, RZ, PT ;  /* 0x000000ff1100720c */ /* 0x000fe20003f05270 */
[----:B------:R-:W-:-:S12]  /*4e80*/  BSSY B0, `(.L_x_32) ;  /* 0x000000f000007945 */ /* 0x000fd80003800000 */
[----:B------:R-:W-:Y:S05]  /*4e90*/  @!P0 BRA `(.L_x_33) ;  /* 0x0000000000348947 */ /* 0x000fea0003800000 */
[----:B------:R-:W-:-:S04]  /*4ea0*/  UISETP.LT.AND UP0, UPT, UR44, 0x1, UPT ;  /* 0x000000012c00788c */ /* 0x000fc8000bf01270 */
[----:B------:R-:W-:-:S04]  /*4eb0*/  USEL UR6, UR44, 0x1, UP0 ;  /* 0x000000012c067887 */ /* 0x000fc80008000000 */
[----:B------:R-:W-:-:S04]  /*4ec0*/  UIADD3 UR6, UR39, UR44, -UR6 ;  /* 0x0000002c27067290 */ /* 0x000fc8000fffe806 */
[----:B------:R-:W-:-:S04]  /*4ed0*/  UIMAD.WIDE.U32 UR4, UR6, 0x24924925, URZ ;  /* 0x24924925060478a5 */ /* 0x000fc8000f8e003f */
[----:B------:R-:W-:-:S04]  /*4ee0*/  UIADD3 UR4, UR6, -UR5, URZ ;  /* 0x8000000506047290 */ /* 0x000fc8000fffe03f */
[----:B------:R-:W-:-:S04]  /*4ef0*/  ULEA.HI UR4, UR4, UR5, URZ, 0x1f ;  /* 0x0000000504047291 */ /* 0x000fc8000f8ff83f */
[----:B------:R-:W-:-:S04]  /*4f00*/  USHF.R.U32.HI UR4, URZ, 0x2, UR4 ;  /* 0x000000023f047899 */ /* 0x000fc80008011604 */
[----:B------:R-:W-:-:S06]  /*4f10*/  UIMAD UR4, UR4, -0x7, UR6 ;  /* 0xfffffff9040478a4 */ /* 0x000fcc000f8e0206 */
[----:B------:R-:W-:-:S04]  /*4f20*/  IMAD.U32 R3, RZ, RZ, UR4 ;  /* 0x00000004ff037e24 */ /* 0x000fc8000f8e00ff */
[----:B------:R-:W-:-:S04]  /*4f30*/  IMAD R0, R3, 0x8, R0 ;  /* 0x0000000803007824 */ /* 0x000fc800078e0200 */
[----:B------:R-:W-:-:S05]  /*4f40*/  VIADD R0, R0, 0x38 ;  /* 0x0000003800007836 */ /* 0x000fca0000000000 */
[----:B-----5:R-:W-:-:S04]  /*4f50*/  PRMT R0, R152, 0x654, R0 ;  /* 0x0000065498007816 */ /* 0x020fc80000000000 */
[----:B------:R0:W-:Y:S03]  /*4f60*/  SYNCS.ARRIVE.TRANS64.RED.A1T0 RZ, [R0+URZ], RZ ;  /* 0x000000ff00ff79a7 */ /* 0x0001e6000810043f */
.L_x_33:
[----:B------:R-:W-:Y:S05]  /*4f70*/  BSYNC B0 ;  /* 0x0000000000007941 */ /* 0x000fea0003800000 */
.L_x_32:
[----:B------:R-:W-:-:S06]  /*4f80*/  UISETP.GT.U32.AND UP0, UPT, UR40, 0x1, UPT ;  /* 0x000000012800788c */ /* 0x000fcc000bf04070 */
[----:B------:R-:W-:-:S13]  /*4f90*/  PLOP3.LUT P0, PT, PT, PT, UP0, 0x80, 0x0 ;  /* 0x000000000000781c */ /* 0x000fda0003f0f008 */
[----:B------:R-:W-:Y:S05]  /*4fa0*/  @P0 BRA `(.L_x_30) ;  /* 0x0000000000040947 */ /* 0x000fea0003800000 */
[----:B------:R-:W-:Y:S01]  /*4fb0*/  BPT.TRAP 0x1 ;  /* 0x000000040000795c */ /* 0x000fe20000300000 */
.L_x_30:
[----:B------:R-:W1:Y:S01]  /*4fc0*/  S2R R8, SR_TID.X ;  /* 0x0000000000087919 */ /* 0x000e620000002100 */
[----:B------:R-:W-:Y:S01]  /*4fd0*/  IMAD.MOV.U32 R19, RZ, RZ, 0x6540 ;  /* 0x00006540ff137424 */ /* 0x000fe200078e00ff */
[----:B------:R-:W-:Y:S02]  /*4fe0*/  UIMAD.WIDE UR6, UR41, 0x100, URZ ;  /* 0x00000100290678a5 */ /* 0x000fe4000f8e023f */
[----:B------:R-:W-:Y:S01]  /*4ff0*/  USHF.R.S32.HI UR10, URZ, 0x1f, UR43 ;  /* 0x0000001f3f0a7899 */ /* 0x000fe2000801142b */
[----:B------:R-:W-:Y:S01]  /*5000*/  ULDC.64 UR8, c[0x0][0x5d0] ;  /* 0x0001740000087ab9 */ /* 0x000fe20000000a00 */
[----:B------:R-:W-:Y:S02]  /*5010*/  USHF.L.U32 UR41, UR41, 0x8, URZ ;  /* 0x0000000829297899 */ /* 0x000fe4000800063f */
[----:B------:R-:W-:Y:S02]  /*5020*/  UIMAD UR4, UR10, UR8, URZ ;  /* 0x000000080a0472a4 */ /* 0x000fe4000f8e023f */
[----:B------:R-:W-:-:S02]  /*5030*/  UIADD3 UR39, UR44, UR39, URZ ;  /* 0x000000272c277290 */ /* 0x000fc4000fffe03f */
[----:B------:R-:W-:Y:S02]  /*5040*/  UIMAD UR4, UR43, UR9, UR4 ;  /* 0x000000092b0472a4 */ /* 0x000fe4000f8e0204 */
[----:B------:R-:W-:Y:S01]  /*5050*/  UISETP.GT.U32.AND UP0, UPT, UR39, 0x6, UPT ;  /* 0x000000062700788c */ /* 0x000fe2000bf04070 */
[----:B------:R-:W-:Y:S01]  /*5060*/  ULDC UR9, c[0x0][0x284] ;  /* 0x0000a10000097ab9 */ /* 0x000fe20000000800 */
[----:B------:R-:W-:Y:S01]  /*5070*/  UISETP.GE.U32.AND UP1, UPT, UR44, 0x7, UPT ;  /* 0x000000072c00788c */ /* 0x000fe2000bf26070 */
[----:B------:R-:W-:Y:S01]  /*5080*/  IMAD.U32 R153, RZ, RZ, UR9 ;  /* 0x00000009ff997e24 */ /* 0x000fe2000f8e00ff */
[----:B------:R-:W-:Y:S01]  /*5090*/  UISETP.LT.U32.AND UP0, UPT, UR44, 0x7, UP0 ;  /* 0x000000072c00788c */ /* 0x000fe20008701070 */
[--C-:B-1----:R-:W-:Y:S01]  /*50a0*/  SHF.R.U32.HI R4, RZ, 0x7, R8.reuse ;  /* 0x00000007ff047819 */ /* 0x102fe20000011608 */
[----:B------:R-:W-:Y:S01]  /*50b0*/  IMAD.SHL.U32 R18, R8, 0x2, RZ ;  /* 0x0000000208127824 */ /* 0x000fe200078e00ff */
[----:B------:R-:W-:Y:S02]  /*50c0*/  SHF.R.U32.HI R5, RZ, 0x2, R8 ;  /* 0x00000002ff057819 */ /* 0x000fe40000011608 */
[----:B------:R-:W-:-:S02]  /*50d0*/  LOP3.LUT R4, R4, 0x1, RZ, 0xc0, !PT ;  /* 0x0000000104047812 */ /* 0x000fc400078ec0ff */
[----:B------:R-:W-:Y:S02]  /*50e0*/  LOP3.LUT R6, R8, 0x60, RZ, 0xc0, !PT ;  /* 0x0000006008067812 */ /* 0x000fe400078ec0ff */
[----:B------:R-:W-:Y:S01]  /*50f0*/  LOP3.LUT R5, R5, 0x7, RZ, 0xc0, !PT ;  /* 0x0000000705057812 */ /* 0x000fe200078ec0ff */
[----:B------:R-:W-:Y:S01]  /*5100*/  IMAD.SHL.U32 R3, R4, 0x40, RZ ;  /* 0x0000004004037824 */ /* 0x000fe200078e00ff */
[----:B------:R-:W-:Y:S02]  /*5110*/  LOP3.LUT R18, R18, 0x6, RZ, 0xc0, !PT ;  /* 0x0000000612127812 */ /* 0x000fe400078ec0ff */
[----:B------:R-:W-:Y:S02]  /*5120*/  SHF.R.U32.HI R6, RZ, 0x1, R6 ;  /* 0x00000001ff067819 */ /* 0x000fe40000011606 */
[--C-:B------:R-:W-:Y:S02]  /*5130*/  LOP3.LUT R3, R3, 0x40, R5.reuse, 0xe2, !PT ;  /* 0x0000004003037812 */ /* 0x100fe400078ee205 */
[----:B------:R-:W-:Y:S01]  /*5140*/  PRMT R18, R18, R19, UR42 ;  /* 0x0000002a12127e16 */ /* 0x000fe20008000013 */
[----:B------:R-:W-:Y:S01]  /*5150*/  USHF.L.U32 UR42, UR42, 0x8, URZ ;  /* 0x000000082a2a7899 */ /* 0x000fe2000800063f */
[----:B0-----:R-:W-:Y:S01]  /*5160*/  IADD3 R0, RZ, -R6, -R5 ;  /* 0x80000006ff007210 */ /* 0x001fe20007ffe805 */
[----:B------:R-:W-:Y:S01]  /*5170*/  IMAD.MOV.U32 R5, RZ, RZ, -0x2 ;  /* 0xfffffffeff057424 */ /* 0x000fe200078e00ff */
[----:B------:R-:W-:-:S02]  /*5180*/  LOP3.LUT R3, R3, UR6, R6, 0xfe, !PT ;  /* 0x0000000603037c12 */ /* 0x000fc4000f8efe06 */
[----:B------:R-:W-:Y:S01]  /*5190*/  SHF.R.S32.HI R19, RZ, 0x1f, R18 ;  /* 0x0000001fff137819 */ /* 0x000fe20000011412 */
[----:B------:R-:W-:Y:S01]  /*51a0*/  IMAD R0, R4, -0x40, R0 ;  /* 0xffffffc004007824 */ /* 0x000fe200078e0200 */
[----:B------:R-:W-:Y:S01]  /*51b0*/  MOV R6, UR8 ;  /* 0x0000000800067c02 */ /* 0x000fe20008000f00 */
[----:B------:R-:W-:Y:S02]  /*51c0*/  ULDC UR8, c[0x0][0x288] ;  /* 0x0000a20000087ab9 */ /* 0x000fe40000000800 */
[----:B------:R-:W-:Y:S01]  /*51d0*/  UISETP.GE.AND UP2, UPT, UR42, UR8, UPT ;  /* 0x000000082a00728c */ /* 0x000fe2000bf46270 */
[----:B------:R-:W-:Y:S01]  /*51e0*/  IADD3 R153, R153, -UR41, R0 ;  /* 0x8000002999997c10 */ /* 0x000fe2000fffe000 */
[----:B------:R-:W-:Y:S01]  /*51f0*/  IMAD.WIDE.U32 R6, R6, UR43, R18 ;  /* 0x0000002b06067c25 */ /* 0x000fe2000f8e0012 */
[----:B------:R-:W-:Y:S01]  /*5200*/  LOP3.LUT R0, R8, 0x3, RZ, 0xc0, !PT ;  /* 0x0000000308007812 */ /* 0x000fe200078ec0ff */
[----:B------:R-:W-:Y:S02]  /*5210*/  UISETP.GE.OR UP2, UPT, UR41, UR9, UP2 ;  /* 0x000000092900728c */ /* 0x000fe40009746670 */
[----:B------:R-:W-:Y:S01]  /*5220*/  VIADD R7, R7, UR4 ;  /* 0x0000000407077c36 */ /* 0x000fe20008000000 */
[----:B------:R-:W-:Y:S01]  /*5230*/  UIMAD.WIDE.U32 UR4, UR39, 0x24924925, URZ ;  /* 0x24924925270478a5 */ /* 0x000fe2000f8e003f */
[----:B------:R-:W-:Y:S01]  /*5240*/  IMAD R0, R0, R5, UR8 ;  /* 0x0000000800007e24 */ /* 0x000fe2000f8e0205 */
[----:B------:R-:W-:Y:S01]  /*5250*/  USEL UR8, URZ, 0x1, !UP0 ;  /* 0x000000013f087887 */ /* 0x000fe2000c000000 */
[----:B------:R-:W-:Y:S01]  /*5260*/  PLOP3.LUT P0, PT, PT, PT, UP2, 0x80, 0x0 ;  /* 0x000000000000781c */ /* 0x000fe20003f0f028 */
[----:B------:R-:W-:Y:S01]  /*5270*/  UIADD3 UR4, UR39, -UR5, URZ ;  /* 0x8000000527047290 */ /* 0x000fe2000fffe03f */
[----:B------:R-:W-:Y:S01]  /*5280*/  VIADD R0, R0, -UR42 ;  /* 0x8000002a00007c36 */ /* 0x000fe20008000000 */
[----:B------:R-:W-:-:S02]  /*5290*/  ULOP3.LUT UR38, UR38, UR8, URZ, 0x3c, !UPT ;  /* 0x0000000826267292 */ /* 0x000fc4000f8e3c3f */
[----:B------:R-:W-:Y:S01]  /*52a0*/  ULEA.HI UR4, UR4, UR5, URZ, 0x1f ;  /* 0x0000000504047291 */ /* 0x000fe2000f8ff83f */
[----:B------:R-:W-:-:S03]  /*52b0*/  UMOV UR41, 0xffffffff ;  /* 0xffffffff00297882 */ /* 0x000fc60000000000 */
[----:B------:R-:W-:-:S04]  /*52c0*/  USHF.R.U32.HI UR4, URZ, 0x2, UR4 ;  /* 0x000000023f047899 */ /* 0x000fc80008011604 */
[----:B------:R-:W-:Y:S02]  /*52d0*/  @UP1 ULOP3.LUT UR38, UR38, 0x1, UR4, 0x78, !UPT ;  /* 0x0000000126261892 */ /* 0x000fe4000f8e7804 */
[----:B------:R-:W-:Y:S01]  /*52e0*/  UIMAD UR39, UR4, -0x7, UR39 ;  /* 0xfffffff9042778a4 */ /* 0x000fe2000f8e0227 */
[----:B------:R-:W-:Y:S11]  /*52f0*/  @P0 BRA `(.L_x_34) ;  /* 0x0000010400d80947 */ /* 0x000ff60003800000 */
[----:B-----5:R-:W-:Y:S01]  /*5300*/  FSETP.NEU.AND P0, PT, R16, RZ, PT ;  /* 0x000000ff1000720b */ /* 0x020fe20003f0d000 */
[----:B------:R-:W-:Y:S01]  /*5310*/  ULDC.64 UR8, c[0x0][0x5c8] ;  /* 0x0001720000087ab9 */ /* 0x000fe20000000a00 */
[----:B------:R-:W-:Y:S01]  /*5320*/  ISETP.GT.AND P3, PT, R153, RZ, PT ;  /* 0x000000ff9900720c */ /* 0x000fe20003f64270 */
[----:B------:R-:W-:Y:S01]  /*5330*/  UIMAD UR4, UR7, UR8, URZ ;  /* 0x00000008070472a4 */ /* 0x000fe2000f8e023f */
[----:B------:R-:W-:Y:S01]  /*5340*/  IMAD.U32 R10, RZ, RZ, UR9 ;  /* 0x00000009ff0a7e24 */ /* 0x000fe2000f8e00ff */
[----:B------:R-:W-:Y:S01]  /*5350*/  BSSY B0, `(.L_x_34) ;  /* 0x0001070000007945 */ /* 0x000fe20003800000 */
[----:B------:R-:W-:Y:S01]  /*5360*/  IMAD.WIDE.U32 R6, R3, UR8, R6 ;  /* 0x0000000803067c25 */ /* 0x000fe2000f8e0006 */
[----:B------:R-:W-:-:S03]  /*5370*/  ISETP.GT.AND P1, PT, R0, RZ, P3 ;  /* 0x000000ff0000720c */ /* 0x000fc60001f24270 */
[----:B------:R-:W-:-:S05]  /*5380*/  IMAD R10, R3, R10, UR4 ;  /* 0x00000004030a7e24 */ /* 0x000fca000f8e020a */
[----:B------:R-:W-:Y:S01]  /*5390*/  IADD3 R10, R7, R10, RZ ;  /* 0x0000000a070a7210 */ /* 0x000fe20007ffe0ff */
[----:B------:R-:W-:Y:S06]  /*53a0*/  @!P0 BRA `(.L_x_35) ;  /* 0x000000b800108947 */ /* 0x000fec0003800000 */
[----:B------:R-:W0:Y:S01]  /*53b0*/  LDC.64 R22, c[0x0][0x5b8] ;  /* 0x00016e00ff167b82 */ /* 0x000e220000000a00 */
[----:B------:R-:W2:Y:S01]  /*53c0*/  LDL.LU R11, [R1] ;  /* 0x00000000010b7983 */ /* 0x000ea20000300800 */
[----:B------:R-:W-:-:S06]  /*53d0*/  ULDC.64 UR4, c[0x0][0x5c0] ;  /* 0x0001700000047ab9 */ /* 0x000fcc0000000a00 */
[----:B------:R-:W1:Y:S08]  /*53e0*/  LDC.64 R14, c[0x0][0x5b0] ;  /* 0x00016c00ff0e7b82 */ /* 0x000e700000000a00 */
[----:B------:R-:W3:Y:S01]  /*53f0*/  LDC.64 R12, c[0x0][0x5a8] ;  /* 0x00016a00ff0c7b82 */ /* 0x000ee20000000a00 */
[C---:B0-----:R-:W-:Y:S02]  /*5400*/  IMAD R159, R22.reuse, UR10, RZ ;  /* 0x0000000a169f7c24 */ /* 0x041fe4000f8e02ff */
[----:B------:R-:W-:-:S04]  /*5410*/  IMAD.WIDE.U32 R154, R22, UR43, R18 ;  /* 0x0000002b169a7c25 */ /* 0x000fc8000f8e0012 */
[----:B------:R-:W-:Y:S02]  /*5420*/  IMAD R159, R23, UR43, R159 ;  /* 0x0000002b179f7c24 */ /* 0x000fe4000f8e029f */
[----:B-1----:R-:W-:Y:S02]  /*5430*/  IMAD R158, R14, UR7, RZ ;  /* 0x000000070e9e7c24 */ /* 0x002fe4000f8e02ff */
[----:B------:R-:W-:Y:S02]  /*5440*/  IMAD.IADD R21, R155, 0x1, R159 ;  /* 0x000000019b157824 */ /* 0x000fe400078e029f */
[----:B------:R-:W-:Y:S02]  /*5450*/  IMAD.MOV.U32 R20, RZ, RZ, R154 ;  /* 0x000000ffff147224 */ /* 0x000fe400078e009a */
[C---:B------:R-:W-:Y:S02]  /*5460*/  IMAD R158, R3.reuse, R15, R158 ;  /* 0x0000000f039e7224 */ /* 0x040fe400078e029e */
[----:B------:R-:W-:-:S04]  /*5470*/  IMAD.WIDE.U32 R4, R3, R14, R20 ;  /* 0x0000000e03047225 */ /* 0x000fc800078e0014 */
[----:B------:R-:W-:Y:S01]  /*5480*/  IMAD.IADD R5, R5, 0x1, R158 ;  /* 0x0000000105057824 */ /* 0x000fe200078e029e */
[----:B---3--:R-:W-:-:S04]  /*5490*/  LEA R8, P0, R4, R12, 0x1 ;  /* 0x0000000c04087211 */ /* 0x008fc800078008ff */
[----:B------:R-:W-:-:S05]  /*54a0*/  LEA.HI.X R9, R4, R13, R5, 0x1, P0 ;  /* 0x0000000d04097211 */ /* 0x000fca00000f0c05 */
[----:B------:R-:W3:Y:S01]  /*54b0*/  @P1 LDG.E.LTC128B.U16 R23, desc[UR36][R8.64] ;  /* 0x0000002408171981 */ /* 0x000ee2000c1e1520 */
[----:B------:R-:W-:Y:S01]  /*54c0*/  BSSY B1, `(.L_x_36) ;  /* 0x0000011000017945 */ /* 0x000fe20003800000 */
[----:B---3--:R-:W-:-:S05]  /*54d0*/  HADD2.F32 R4, -RZ, R23.H0_H0 ;  /* 0x20000017ff047230 */ /* 0x008fca0000004100 */
[----:B------:R-:W-:-:S04]  /*54e0*/  FMUL R4, R4, R16 ;  /* 0x0000001004047220 */ /* 0x000fc80000400000 */
[----:B--2---:R-:W-:Y:S01]  /*54f0*/  FFMA R7, R11, R2, R4 ;  /* 0x000000020b077223 */ /* 0x004fe20000000004 */
[----:B------:R-:W-:-:S04]  /*5500*/  LEA R4, P0, R6, UR4, 0x1 ;  /* 0x0000000406047c11 */ /* 0x000fc8000f8008ff */
[----:B------:R-:W-:Y:S02]  /*5510*/  LEA.HI.X R5, R6, UR5, R10, 0x1, P0 ;  /* 0x0000000506057c11 */ /* 0x000fe400080f0c0a */
[----:B------:R-:W-:-:S05]  /*5520*/  F2FP.F16.F32.PACK_AB R6, RZ, R7 ;  /* 0x00000007ff06723e */ /* 0x000fca00000000ff */
[----:B------:R0:W-:Y:S02]  /*5530*/  @P1 STG.E.U16 desc[UR36][R4.64], R6 ;  /* 0x0000000604001986 */ /* 0x0001e4000c101524 */
[----:B0-----:R-:W-:-:S04]  /*5540*/  IMAD.WIDE.U32 R6, R3, R14, R18 ;  /* 0x0000000e03067225 */ /* 0x001fc800078e0012 */
[----:B------:R-:W-:Y:S02]  /*5550*/  IMAD.IADD R7, R158, 0x1, R7 ;  /* 0x000000019e077824 */ /* 0x000fe400078e0207 */
[----:B------:R-:W-:-:S04]  /*5560*/  IMAD.WIDE.U32 R6, R22, UR43, R6 ;  /* 0x0000002b16067c25 */ /* 0x000fc8000f8e0006 */
[----:B------:R-:W-:Y:S01]  /*5570*/  IMAD.IADD R7, R159, 0x1, R7 ;  /* 0x000000019f077824 */ /* 0x000fe200078e0207 */
[----:B------:R-:W-:-:S04]  /*5580*/  LEA R10, P0, R6, R12, 0x1 ;  /* 0x0000000c060a7211 */ /* 0x000fc800078008ff */
[----:B------:R-:W-:Y:S02]  /*5590*/  LEA.HI.X R11, R6, R13, R7, 0x1, P0 ;  /* 0x0000000d060b7211 */ /* 0x000fe400000f0c07 */
[----:B------:R-:W-:-:S13]  /*55a0*/  ISETP.GT.AND P0, PT, R0, 0x1, P3 ;  /* 0x000000010000780c */ /* 0x000fda0001f04270 */
[----:B------:R-:W-:Y:S05]  /*55b0*/  @!P0 BRA `(.L_x_37) ;  /* 0x0000000000048947 */ /* 0x000fea0003800000 */
[----:B------:R0:W5:Y:S02]  /*55c0*/  LDG.E.LTC128B.U16 R23, desc[UR36][R10.64+0x2] ;  /* 0x000002240a177981 */ /* 0x000164000c1e1520 */
.L_x_37:
[----:B------:R-:W-:Y:S05]  /*55d0*/  BSYNC B1 ;  /* 0x0000000000017941 */ /* 0x000fea0003800000 */
.L_x_36:
[----:B------:R-:W2:Y:S01]  /*55e0*/  LDL.LU R7, [R1+0x4] ;  /* 0x0000040001077983 */ /* 0x000ea20000300800 */
[----:B-----5:R-:W-:Y:S01]  /*55f0*/  HADD2.F32 R6, -RZ, R23.H0_H0 ;  /* 0x20000017ff067230 */ /* 0x020fe20000004100 */
[C---:B------:R-:W-:Y:S02]  /*5600*/  SHF.L.U64.HI R157, R14.reuse, 0x3, R15 ;  /* 0x000000030e9d7819 */ /* 0x040fe4000001020f */
[----:B------:R-:W-:Y:S01]  /*5610*/  SHF.L.U32 R156, R14, 0x3, RZ ;  /* 0x000000030e9c7819 */ /* 0x000fe200000006ff */
[----:B------:R-:W3:Y:S01]  /*5620*/  LDL.LU R160, [R1+0x8] ;  /* 0x0000080001a07983 */ /* 0x000ee20000300800 */
[----:B------:R-:W-:-:S04]  /*5630*/  FMUL R6, R6, R16 ;  /* 0x0000001006067220 */ /* 0x000fc80000400000 */
[----:B--2---:R-:W-:-:S05]  /*5640*/  FFMA R6, R7, R2, R6 ;  /* 0x0000000207067223 */ /* 0x004fca0000000006 */
[----:B------:R-:W-:-:S05]  /*5650*/  F2FP.F16.F32.PACK_AB R6, RZ, R6 ;  /* 0x00000006ff06723e */ /* 0x000fca00000000ff */
[----:B------:R1:W-:Y:S01]  /*5660*/  @P0 STG.E.U16 desc[UR36][R4.64+0x2], R6 ;  /* 0x0000020604000986 */ /* 0x0003e2000c101524 */
[----:B------:R-:W-:-:S04]  /*5670*/  ISETP.GT.AND P0, PT, R153, 0x8, PT ;  /* 0x000000089900780c */ /* 0x000fc80003f04270 */
[----:B------:R-:W-:Y:S01]  /*5680*/  ISETP.GT.AND P1, PT, R0, RZ, P0 ;  /* 0x000000ff0000720c */ /* 0x000fe20000724270 */
[----:B-1----:R-:W-:-:S04]  /*5690*/  IMAD.WIDE.U32 R6, R3, R14, R156 ;  /* 0x0000000e03067225 */ /* 0x002fc800078e009c */
[----:B------:R-:W-:Y:S01]  /*56a0*/  IMAD.IADD R158, R158, 0x1, R7 ;  /* 0x000000019e9e7824 */ /* 0x000fe200078e0207 */
[----:B------:R-:W-:-:S05]  /*56b0*/  IADD3 R7, P2, R154, R6, RZ ;  /* 0x000000069a077210 */ /* 0x000fca0007f5e0ff */
[----:B------:R-:W-:Y:S01]  /*56c0*/  IMAD.X R9, R158, 0x1, R21, P2 ;  /* 0x000000019e097824 */ /* 0x000fe200010e0615 */
[----:B------:R-:W-:-:S04]  /*56d0*/  LEA R8, P2, R7, R12, 0x1 ;  /* 0x0000000c07087211 */ /* 0x000fc800078408ff */
[----:B------:R-:W-:-:S05]  /*56e0*/  LEA.HI.X R9, R7, R13, R9, 0x1, P2 ;  /* 0x0000000d07097211 */ /* 0x000fca00010f0c09 */
[----:B------:R1:W2:Y:S01]  /*56f0*/  @P1 LDG.E.LTC128B.U16 R23, desc[UR36][R8.64] ;  /* 0x0000002408171981 */ /* 0x0002a2000c1e1520 */
[----:B------:R-:W-:Y:S01]  /*5700*/  IADD3 R6, P2, R18, R6, RZ ;  /* 0x0000000612067210 */ /* 0x000fe20007f5e0ff */
[----:B------:R-:W-:Y:S01]  /*5710*/  BSSY B1, `(.L_x_38) ;  /* 0x0000016000017945 */ /* 0x000fe20003800000 */
[----:B------:R-:W-:-:S03]  /*5720*/  ISETP.GT.AND P4, PT, R0, 0x1, P0 ;  /* 0x000000010000780c */ /* 0x000fc60000784270 */
[----:B------:R-:W-:Y:S02]  /*5730*/  IMAD.X R7, R19, 0x1, R158, P2 ;  /* 0x0000000113077824 */ /* 0x000fe400010e069e */
[----:B------:R-:W-:Y:S02]  /*5740*/  IMAD.U32 R158, RZ, RZ, UR9 ;  /* 0x00000009ff9e7e24 */ /* 0x000fe4000f8e00ff */
[----:B------:R-:W-:-:S04]  /*5750*/  IMAD.WIDE.U32 R6, R22, UR43, R6 ;  /* 0x0000002b16067c25 */ /* 0x000fc8000f8e0006 */
[----:B------:R-:W-:Y:S01]  /*5760*/  IMAD.IADD R7, R159, 0x1, R7 ;  /* 0x000000019f077824 */ /* 0x000fe200078e0207 */
[----:B-1----:R-:W-:-:S04]  /*5770*/  LEA R8, P2, R6, R12, 0x1 ;  /* 0x0000000c06087211 */ /* 0x002fc800078408ff */
[----:B------:R-:W-:Y:S01]  /*5780*/  LEA.HI.X R9, R6, R13, R7, 0x1, P2 ;  /* 0x0000000d06097211 */ /* 0x000fe200010f0c07 */
[----:B--2---:R-:W-:-:S05]  /*5790*/  HADD2.F32 R6, -RZ, R23.H0_H0 ;  /* 0x20000017ff067230 */ /* 0x004fca0000004100 */
[----:B------:R-:W-:-:S04]  /*57a0*/  FMUL R6, R6, R16 ;  /* 0x0000001006067220 */ /* 0x000fc80000400000 */
[----:B---3--:R-:W-:Y:S01]  /*57b0*/  FFMA R7, R160, R2, R6 ;  /* 0x00000002a0077223 */ /* 0x008fe20000000006 */
[----:B------:R-:W-:Y:S01]  /*57c0*/  IMAD.U32 R160, RZ, RZ, UR8 ;  /* 0x00000008ffa07e24 */ /* 0x000fe2000f8e00ff */
[----:B------:R-:W-:-:S03]  /*57d0*/  MOV R6, UR8 ;  /* 0x0000000800067c02 */ /* 0x000fc60008000f00 */
[----:B------:R-:W-:Y:S01]  /*57e0*/  IMAD.SHL.U32 R160, R160, 0x10, RZ ;  /* 0x00000010a0a07824 */ /* 0x000fe200078e00ff */
[----:B------:R-:W-:Y:S02]  /*57f0*/  SHF.L.U64.HI R158, R6, 0x4, R158 ;  /* 0x00000004069e7819 */ /* 0x000fe4000001029e */
[----:B------:R-:W-:Y:S02]  /*5800*/  F2FP.F16.F32.PACK_AB R7, RZ, R7 ;  /* 0x00000007ff07723e */ /* 0x000fe400000000ff */
[----:B------:R-:W-:Y:S02]  /*5810*/  IADD3 R6, P2, R160, R4, RZ ;  /* 0x00000004a0067210 */ /* 0x000fe40007f5e0ff */
[----:B------:R-:W-:-:S03]  /*5820*/  PRMT R161, R7, 0x7610, R161 ;  /* 0x0000761007a17816 */ /* 0x000fc600000000a1 */
[----:B------:R-:W-:-:S05]  /*5830*/  IMAD.X R7, R158, 0x1, R5, P2 ;  /* 0x000000019e077824 */ /* 0x000fca00010e0605 */
[----:B------:R1:W-:Y:S01]  /*5840*/  @P1 STG.E.U16 desc[UR36][R6.64], R161 ;  /* 0x000000a106001986 */ /* 0x0003e2000c101524 */
[----:B------:R-:W-:Y:S05]  /*5850*/  @!P4 BRA `(.L_x_39) ;  /* 0x000000000004c947 */ /* 0x000fea0003800000 */
[----:B------:R2:W5:Y:S02]  /*5860*/  LDG.E.LTC128B.U16 R23, desc[UR36][R8.64+0x2] ;  /* 0x0000022408177981 */ /* 0x000564000c1e1520 */
.L_x_39:
[----:B------:R-:W-:Y:S05]  /*5870*/  BSYNC B1 ;  /* 0x0000000000017941 */ /* 0x000fea0003800000 */
.L_x_38:
[----:B------:R-:W3:Y:S01]  /*5880*/  LDL.LU R162, [R1+0xc] ;  /* 0x00000c0001a27983 */ /* 0x000ee20000300800 */
[----:B-1---5:R-:W-:Y:S01]  /*5890*/  HADD2.F32 R161, -RZ, R23.H0_H0 ;  /* 0x20000017ffa17230 */ /* 0x022fe20000004100 */
[----:B------:R-:W-:Y:S01]  /*58a0*/  ISETP.GT.AND P1, PT, R0, 0x8, P3 ;  /* 0x000000080000780c */ /* 0x000fe20001f24270 */
[----:B------:R-:W-:Y:S03]  /*58b0*/  BSSY B1, `(.L_x_40) ;  /* 0x0000007000017945 */ /* 0x000fe60003800000 */
[----:B------:R-:W-:-:S04]  /*58c0*/  FMUL R161, R161, R16 ;  /* 0x00000010a1a17220 */ /* 0x000fc80000400000 */
[----:B---3--:R-:W-:-:S05]  /*58d0*/  FFMA R161, R162, R2, R161 ;  /* 0x00000002a2a17223 */ /* 0x008fca00000000a1 */
[----:B------:R-:W-:-:S05]  /*58e0*/  F2FP.F16.F32.PACK_AB R161, RZ, R161 ;  /* 0x000000a1ffa1723e */ /* 0x000fca00000000ff */
[----:B------:R1:W-:Y:S01]  /*58f0*/  @P4 STG.E.U16 desc[UR36][R6.64+0x2], R161 ;  /* 0x000002a106004986 */ /* 0x0003e2000c101524 */
[----:B------:R-:W-:Y:S05]  /*5900*/  @!P1 BRA `(.L_x_41) ;  /* 0x0000000000049947 */ /* 0x000fea0003800000 */
[----:B------:R3:W5:Y:S02]  /*5910*/  LDG.E.LTC128B.U16 R23, desc[UR36][R10.64+0x10] ;  /* 0x000010240a177981 */ /* 0x000764000c1e1520 */
.L_x_41:
[----:B------:R-:W-:Y:S05]  /*5920*/  BSYNC B1 ;  /* 0x0000000000017941 */ /* 0x000fea0003800000 */
.L_x_40:
[----:B------:R-:W4:Y:S01]  /*5930*/  LDL.LU R162, [R1+0x10] ;  /* 0x0000100001a27983 */ /* 0x000f220000300800 */
[----:B-1---5:R-:W-:Y:S01]  /*5940*/  HADD2.F32 R161, -RZ, R23.H0_H0 ;  /* 0x20000017ffa17230 */ /* 0x022fe20000004100 */
[----:B------:R-:W-:Y:S01]  /*5950*/  ISETP.GT.AND P2, PT, R0, 0x9, P3 ;  /* 0x000000090000780c */ /* 0x000fe20001f44270 */
[----:B------:R-:W-:Y:S03]  /*5960*/  BSSY B1, `(.L_x_42) ;  /* 0x0000007000017945 */ /* 0x000fe60003800000 */
[----:B------:R-:W-:-:S04]  /*5970*/  FMUL R161, R161, R16 ;  /* 0x00000010a1a17220 */ /* 0x000fc80000400000 */
[----:B----4-:R-:W-:-:S05]  /*5980*/  FFMA R161, R162, R2, R161 ;  /* 0x00000002a2a17223 */ /* 0x010fca00000000a1 */
[----:B------:R-:W-:-:S05]  /*5990*/  F2FP.F16.F32.PACK_AB R161, RZ, R161 ;  /* 0x000000a1ffa1723e */ /* 0x000fca00000000ff */
[----:B------:R1:W-:Y:S01]  /*59a0*/  @P1 STG.E.U16 desc[UR36][R4.64+0x10], R161 ;  /* 0x000010a104001986 */ /* 0x0003e2000c101524 */
[----:B------:R-:W-:Y:S05]  /*59b0*/  @!P2 BRA `(.L_x_43) ;  /* 0x000000000004a947 */ /* 0x000fea0003800000 */
[----:B------:R4:W5:Y:S02]  /*59c0*/  LDG.E.LTC128B.U16 R23, desc[UR36][R10.64+0x12] ;  /* 0x000012240a177981 */ /* 0x000964000c1e1520 */
.L_x_43:
[----:B------:R-:W-:Y:S05]  /*59d0*/  BSYNC B1 ;  /* 0x0000000000017941 */ /* 0x000fea0003800000 */
.L_x_42:
[----:B------:R-:W2:Y:S01]  /*59e0*/  LDL.LU R162, [R1+0x14] ;  /* 0x0000140001a27983 */ /* 0x000ea20000300800 */
[----:B-1---5:R-:W-:Y:S01]  /*59f0*/  HADD2.F32 R161, -RZ, R23.H0_H0 ;  /* 0x20000017ffa17230 */ /* 0x022fe20000004100 */
[----:B------:R-:W-:Y:S01]  /*5a00*/  ISETP.GT.AND P1, PT, R0, 0x8, P0 ;  /* 0x000000080000780c */ /* 0x000fe20000724270 */
[----:B------:R-:W-:Y:S03]  /*5a10*/  BSSY B1, `(.L_x_44) ;  /* 0x0000007000017945 */ /* 0x000fe60003800000 */
[----:B------:R-:W-:-:S04]  /*5a20*/  FMUL R161, R161, R16 ;  /* 0x00000010a1a17220 */ /* 0x000fc80000400000 */
[----:B--2---:R-:W-:-:S05]  /*5a30*/  FFMA R161, R162, R2, R161 ;  /* 0x00000002a2a17223 */ /* 0x004fca00000000a1 */
[----:B------:R-:W-:-:S05]  /*5a40*/  F2FP.F16.F32.PACK_AB R161, RZ, R161 ;  /* 0x000000a1ffa1723e */ /* 0x000fca00000000ff */
[----:B------:R1:W-:Y:S01]  /*5a50*/  @P2 STG.E.U16 desc[UR36][R4.64+0x12], R161 ;  /* 0x000012a104002986 */ /* 0x0003e2000c101524 */
[----:B------:R-:W-:Y:S05]  /*5a60*/  @!P1 BRA `(.L_x_45) ;  /* 0x0000000000049947 */ /* 0x000fea0003800000 */
[----:B------:R2:W5:Y:S02]  /*5a70*/  LDG.E.LTC128B.U16 R23, desc[UR36][R8.64+0x10] ;  /* 0x0000102408177981 */ /* 0x000564000c1e1520 */
.L_x_45:
[----:B------:R-:W-:Y:S05]  /*5a80*/  BSYNC B1 ;  /* 0x0000000000017941 */ /* 0x000fea0003800000 */
.L_x_44:
        /* <DEDUP_REMOVED lines=10> */
.L_x_47:
[----:B------:R-:W-:Y:S05]  /*5b30*/  BSYNC B1 ;  /* 0x0000000000017941 */ /* 0x000fea0003800000 */
.L_x_46:
        /* <DEDUP_REMOVED lines=10> */
.L_x_49:
[----:B------:R-:W-:Y:S05]  /*5be0*/  BSYNC B1 ;  /* 0x0000000000017941 */ /* 0x000fea0003800000 */
.L_x_48:
        /* <DEDUP_REMOVED lines=10> */
.L_x_51:
[----:B------:R-:W-:Y:S05]  /*5c90*/  BSYNC B1 ;  /* 0x0000000000017941 */ /* 0x000fea0003800000 */
.L_x_50:
        /* <DEDUP_REMOVED lines=10> */
.L_x_53:
[----:B------:R-:W-:Y:S05]  /*5d40*/  BSYNC B1 ;  /* 0x0000000000017941 */ /* 0x000fea0003800000 */
.L_x_52:
        /* <DEDUP_REMOVED lines=10> */
.L_x_55:
[----:B------:R-:W-:Y:S05]  /*5df0*/  BSYNC B1 ;  /* 0x0000000000017941 */ /* 0x000fea0003800000 */
.L_x_54:
        /* <DEDUP_REMOVED lines=10> */
.L_x_57:
[----:B------:R-:W-:Y:S05]  /*5ea0*/  BSYNC B1 ;  /* 0x0000000000017941 */ /* 0x000fea0003800000 */
.L_x_56:
        /* <DEDUP_REMOVED lines=10> */
.L_x_59:
[----:B------:R-:W-:Y:S05]  /*5f50*/  BSYNC B1 ;  /* 0x0000000000017941 */ /* 0x000fea0003800000 */
.L_x_58:
        /* <DEDUP_REMOVED lines=10> */
.L_x_61:
[----:B------:R-:W-:Y:S05]  /*6000*/  BSYNC B1 ;  /* 0x0000000000017941 */ /* 0x000fea0003800000 */
.L_x_60:
        /* <DEDUP_REMOVED lines=10> */
.L_x_63:
[----:B------:R-:W-:Y:S05]  /*60b0*/  BSYNC B1 ;  /* 0x0000000000017941 */ /* 0x000fea0003800000 */
.L_x_62:
        /* <DEDUP_REMOVED lines=10> */
.L_x_65:
[----:B------:R-:W-:Y:S05]  /*6160*/  BSYNC B1 ;  /* 0x0000000000017941 */ /* 0x000fea0003800000 */
.L_x_64:
        /* <DEDUP_REMOVED lines=10> */
.L_x_67:
[----:B------:R-:W-:Y:S05]  /*6210*/  BSYNC B1 ;  /* 0x0000000000017941 */ /* 0x000fea0003800000 */
.L_x_66:
        /* <DEDUP_REMOVED lines=10> */
.L_x_69:
[----:B------:R-:W-:Y:S05]  /*62c0*/  BSYNC B1 ;  /* 0x0000000000017941 */ /* 0x000fea0003800000 */
.L_x_68:
        /* <DEDUP_REMOVED lines=10> */
.L_x_71:
[----:B------:R-:W-:Y:S05]  /*6370*/  BSYNC B1 ;  /* 0x0000000000017941 */ /* 0x000fea0003800000 */
.L_x_70:
        /* <DEDUP_REMOVED lines=10> */
.L_x_73:
[----:B------:R-:W-:Y:S05]  /*6420*/  BSYNC B1 ;  /* 0x0000000000017941 */ /* 0x000fea0003800000 */
.L_x_72:
        /* <DEDUP_REMOVED lines=10> */
.L_x_75:
[----:B------:R-:W-:Y:S05]  /*64d0*/  BSYNC B1 ;  /* 0x0000000000017941 */ /* 0x000fea0003800000 */
.L_x_74:
        /* <DEDUP_REMOVED lines=10> */
.L_x_77:
[----:B------:R-:W-:Y:S05]  /*6580*/  BSYNC B1 ;  /* 0x0000000000017941 */ /* 0x000fea0003800000 */
.L_x_76:
        /* <DEDUP_REMOVED lines=10> */
.L_x_79:
[----:B------:R-:W-:Y:S05]  /*6630*/  BSYNC B1 ;  /* 0x0000000000017941 */ /* 0x000fea0003800000 */
.L_x_78:
        /* <DEDUP_REMOVED lines=10> */
.L_x_81:
[----:B------:R-:W-:Y:S05]  /*66e0*/  BSYNC B1 ;  /* 0x0000000000017941 */ /* 0x000fea0003800000 */
.L_x_80:
        /* <DEDUP_REMOVED lines=10> */
.L_x_83:
[----:B------:R-:W-:Y:S05]  /*6790*/  BSYNC B1 ;  /* 0x0000000000017941 */ /* 0x000fea0003800000 */
.L_x_82:
        /* <DEDUP_REMOVED lines=10> */
.L_x_85:
[----:B------:R-:W-:Y:S05]  /*6840*/  BSYNC B1 ;  /* 0x0000000000017941 */ /* 0x000fea0003800000 */
.L_x_84:
        /* <DEDUP_REMOVED lines=10> */
.L_x_87:
[----:B------:R-:W-:Y:S05]  /*68f0*/  BSYNC B1 ;  /* 0x0000000000017941 */ /* 0x000fea0003800000 */
.L_x_86:
        /* <DEDUP_REMOVED lines=10> */
.L_x_89:
[----:B------:R-:W-:Y:S05]  /*69a0*/  BSYNC B1 ;  /* 0x0000000000017941 */ /* 0x000fea0003800000 */
.L_x_88:
        /* <DEDUP_REMOVED lines=10> */
.L_x_91:
[----:B------:R-:W-:Y:S05]  /*6a50*/  BSYNC B1 ;  /* 0x0000000000017941 */ /* 0x000fea0003800000 */
.L_x_90:
        /* <DEDUP_REMOVED lines=10> */
.L_x_93:
[----:B------:R-:W-:Y:S05]  /*6b00*/  BSYNC B1 ;  /* 0x0000000000017941 */ /* 0x000fea0003800000 */
.L_x_92:
        /* <DEDUP_REMOVED lines=10> */
.L_x_95:
[----:B------:R-:W-:Y:S05]  /*6bb0*/  BSYNC B1 ;  /* 0x0000000000017941 */ /* 0x000fea0003800000 */
.L_x_94:
        /* <DEDUP_REMOVED lines=10> */
.L_x_97:
[----:B------:R-:W-:Y:S05]  /*6c60*/  BSYNC B1 ;  /* 0x0000000000017941 */ /* 0x000fea0003800000 */
.L_x_96:
        /* <DEDUP_REMOVED lines=10> */
.L_x_99:
[----:B------:R-:W-:Y:S05]  /*6d10*/  BSYNC B1 ;  /* 0x0000000000017941 */ /* 0x000fea0003800000 */
.L_x_98:
        /* <DEDUP_REMOVED lines=10> */
.L_x_101:
[----:B------:R-:W-:Y:S05]  /*6dc0*/  BSYNC B1 ;  /* 0x0000000000017941 */ /* 0x000fea0003800000 */
.L_x_100:
        /* <DEDUP_REMOVED lines=10> */
.L_x_103:
[----:B------:R-:W-:Y:S05]  /*6e70*/  BSYNC B1 ;  /* 0x0000000000017941 */ /* 0x000fea0003800000 */
.L_x_102:
        /* <DEDUP_REMOVED lines=10> */
.L_x_105:
[----:B------:R-:W-:Y:S05]  /*6f20*/  BSYNC B1 ;  /* 0x0000000000017941 */ /* 0x000fea0003800000 */
.L_x_104:
        /* <DEDUP_REMOVED lines=10> */
.L_x_107:
[----:B------:R-:W-:Y:S05]  /*6fd0*/  BSYNC B1 ;  /* 0x0000000000017941 */ /* 0x000fea0003800000 */
.L_x_106:
        /* <DEDUP_REMOVED lines=10> */
.L_x_109:
[----:B------:R-:W-:Y:S05]  /*7080*/  BSYNC B1 ;  /* 0x0000000000017941 */ /* 0x000fea0003800000 */
.L_x_108:
        /* <DEDUP_REMOVED lines=10> */
.L_x_111:
[----:B------:R-:W-:Y:S05]  /*7130*/  BSYNC B1 ;  /* 0x0000000000017941 */ /* 0x000fea0003800000 */
.L_x_110:
        /* <DEDUP_REMOVED lines=10> */
.L_x_113:
[----:B------:R-:W-:Y:S05]  /*71e0*/  BSYNC B1 ;  /* 0x0000000000017941 */ /* 0x000fea0003800000 */
.L_x_112:
        /* <DEDUP_REMOVED lines=10> */
.L_x_115:
[----:B------:R-:W-:Y:S05]  /*7290*/  BSYNC B1 ;  /* 0x0000000000017941 */ /* 0x000fea0003800000 */
.L_x_114:
        /* <DEDUP_REMOVED lines=10> */
.L_x_117:
[----:B------:R-:W-:Y:S05]  /*7340*/  BSYNC B1 ;  /* 0x0000000000017941 */ /* 0x000fea0003800000 */
.L_x_116:
        /* <DEDUP_REMOVED lines=10> */
.L_x_119:
[----:B------:R-:W-:Y:S05]  /*73f0*/  BSYNC B1 ;  /* 0x0000000000017941 */ /* 0x000fea0003800000 */
.L_x_118:
        /* <DEDUP_REMOVED lines=10> */
.L_x_121:
[----:B------:R-:W-:Y:S05]  /*74a0*/  BSYNC B1 ;  /* 0x0000000000017941 */ /* 0x000fea0003800000 */
.L_x_120:
        /* <DEDUP_REMOVED lines=10> */
.L_x_123:
[----:B------:R-:W-:Y:S05]  /*7550*/  BSYNC B1 ;  /* 0x0000000000017941 */ /* 0x000fea0003800000 */
.L_x_122:
        /* <DEDUP_REMOVED lines=10> */
.L_x_125:
[----:B------:R-:W-:Y:S05]  /*7600*/  BSYNC B1 ;  /* 0x0000000000017941 */ /* 0x000fea0003800000 */
.L_x_124:
        /* <DEDUP_REMOVED lines=10> */
.L_x_127:
[----:B------:R-:W-:Y:S05]  /*76b0*/  BSYNC B1 ;  /* 0x0000000000017941 */ /* 0x000fea0003800000 */
.L_x_126:
        /* <DEDUP_REMOVED lines=10> */
.L_x_129:
[----:B------:R-:W-:Y:S05]  /*7760*/  BSYNC B1 ;  /* 0x0000000000017941 */ /* 0x000fea0003800000 */
.L_x_128:
        /* <DEDUP_REMOVED lines=10> */
.L_x_131:
[----:B------:R-:W-:Y:S05]  /*7810*/  BSYNC B1 ;  /* 0x0000000000017941 */ /* 0x000fea0003800000 */
.L_x_130:
        /* <DEDUP_REMOVED lines=10> */
.L_x_133:
[----:B------:R-:W-:Y:S05]  /*78c0*/  BSYNC B1 ;  /* 0x0000000000017941 */ /* 0x000fea0003800000 */
.L_x_132:
        /* <DEDUP_REMOVED lines=10> */
.L_x_135:
[----:B------:R-:W-:Y:S05]  /*7970*/  BSYNC B1 ;  /* 0x0000000000017941 */ /* 0x000fea0003800000 */
.L_x_134:
        /* <DEDUP_REMOVED lines=10> */
.L_x_137:
[----:B------:R-:W-:Y:S05]  /*7a20*/  BSYNC B1 ;  /* 0x0000000000017941 */ /* 0x000fea0003800000 */
.L_x_136:
        /* <DEDUP_REMOVED lines=10> */
.L_x_139:
[----:B------:R-:W-:Y:S05]  /*7ad0*/  BSYNC B1 ;  /* 0x0000000000017941 */ /* 0x000fea0003800000 */
.L_x_138:
        /* <DEDUP_REMOVED lines=10> */
.L_x_141:
[----:B------:R-:W-:Y:S05]  /*7b80*/  BSYNC B1 ;  /* 0x0000000000017941 */ /* 0x000fea0003800000 */
.L_x_140:
        /* <DEDUP_REMOVED lines=10> */
.L_x_143:
[----:B------:R-:W-:Y:S05]  /*7c30*/  BSYNC B1 ;  /* 0x0000000000017941 */ /* 0x000fea0003800000 */
.L_x_142:
        /* <DEDUP_REMOVED lines=10> */
.L_x_145:
[----:B------:R-:W-:Y:S05]  /*7ce0*/  BSYNC B1 ;  /* 0x0000000000017941 */ /* 0x000fea0003800000 */
.L_x_144:
        /* <DEDUP_REMOVED lines=10> */
.L_x_147:
[----:B------:R-:W-:Y:S05]  /*7d90*/  BSYNC B1 ;  /* 0x0000000000017941 */ /* 0x000fea0003800000 */
.L_x_146:
        /* <DEDUP_REMOVED lines=10> */
.L_x_149:
[----:B------:R-:W-:Y:S05]  /*7e40*/  BSYNC B1 ;  /* 0x0000000000017941 */ /* 0x000fea0003800000 */
.L_x_148:
        /* <DEDUP_REMOVED lines=10> */
.L_x_151:
[----:B------:R-:W-:Y:S05]  /*7ef0*/  BSYNC B1 ;  /* 0x0000000000017941 */ /* 0x000fea0003800000 */
.L_x_150:
        /* <DEDUP_REMOVED lines=10> */
.L_x_153:
[----:B------:R-:W-:Y:S05]  /*7fa0*/  BSYNC B1 ;  /* 0x0000000000017941 */ /* 0x000fea0003800000 */
.L_x_152:
        /* <DEDUP_REMOVED lines=10> */
.L_x_155:
[----:B------:R-:W-:Y:S05]  /*8050*/  BSYNC B1 ;  /* 0x0000000000017941 */ /* 0x000fea0003800000 */
.L_x_154:
        /* <DEDUP_REMOVED lines=10> */
.L_x_157:
[----:B------:R-:W-:Y:S05]  /*8100*/  BSYNC B1 ;  /* 0x0000000000017941 */ /* 0x000fea0003800000 */
.L_x_156:
        /* <DEDUP_REMOVED lines=10> */
.L_x_159:
[----:B------:R-:W-:Y:S05]  /*81b0*/  BSYNC B1 ;  /* 0x0000000000017941 */ /* 0x000fea0003800000 */
.L_x_158:
        /* <DEDUP_REMOVED lines=10> */
.L_x_161:
[----:B------:R-:W-:Y:S05]  /*8260*/  BSYNC B1 ;  /* 0x0000000000017941 */ /* 0x000fea0003800000 */
.L_x_160:
        /* <DEDUP_REMOVED lines=10> */
.L_x_163:
[----:B------:R-:W-:Y:S05]  /*8310*/  BSYNC B1 ;  /* 0x0000000000017941 */ /* 0x000fea0003800000 */
.L_x_162:
        /* <DEDUP_REMOVED lines=10> */
.L_x_165:
[----:B------:R-:W-:Y:S05]  /*83c0*/  BSYNC B1 ;  /* 0x0000000000017941 */ /* 0x000fea0003800000 */
.L_x_164:
        /* <DEDUP_REMOVED lines=10> */
.L_x_167:
[----:B------:R-:W-:Y:S05]  /*8470*/  BSYNC B1 ;  /* 0x0000000000017941 */ /* 0x000fea0003800000 */
.L_x_166:
        /* <DEDUP_REMOVED lines=10> */
.L_x_169:
[----:B------:R-:W-:Y:S05]  /*8520*/  BSYNC B1 ;  /* 0x0000000000017941 */ /* 0x000fea0003800000 */
.L_x_168:
        /* <DEDUP_REMOVED lines=10> */
.L_x_171:
[----:B------:R-:W-:Y:S05]  /*85d0*/  BSYNC B1 ;  /* 0x0000000000017941 */ /* 0x000fea0003800000 */
.L_x_170:
        /* <DEDUP_REMOVED lines=10> */
.L_x_173:
[----:B------:R-:W-:Y:S05]  /*8680*/  BSYNC B1 ;  /* 0x0000000000017941 */ /* 0x000fea0003800000 */
.L_x_172:
        /* <DEDUP_REMOVED lines=10> */
.L_x_175:
[----:B------:R-:W-:Y:S05]  /*8730*/  BSYNC B1 ;  /* 0x0000000000017941 */ /* 0x000fea0003800000 */
.L_x_174:
        /* <DEDUP_REMOVED lines=10> */
.L_x_177:
[----:B------:R-:W-:Y:S05]  /*87e0*/  BSYNC B1 ;  /* 0x0000000000017941 */ /* 0x000fea0003800000 */
.L_x_176:
        /* <DEDUP_REMOVED lines=10> */
.L_x_179:
[----:B------:R-:W-:Y:S05]  /*8890*/  BSYNC B1 ;  /* 0x0000000000017941 */ /* 0x000fea0003800000 */
.L_x_178:
        /* <DEDUP_REMOVED lines=10> */
.L_x_181:
[----:B------:R-:W-:Y:S05]  /*8940*/  BSYNC B1 ;  /* 0x0000000000017941 */ /* 0x000fea0003800000 */
.L_x_180:
        /* <DEDUP_REMOVED lines=10> */
.L_x_183:
[----:B------:R-:W-:Y:S05]  /*89f0*/  BSYNC B1 ;  /* 0x0000000000017941 */ /* 0x000fea0003800000 */
.L_x_182:
        /* <DEDUP_REMOVED lines=10> */
.L_x_185:
[----:B------:R-:W-:Y:S05]  /*8aa0*/  BSYNC B1 ;  /* 0x0000000000017941 */ /* 0x000fea0003800000 */
.L_x_184:
        /* <DEDUP_REMOVED lines=10> */
.L_x_187:
[----:B------:R-:W-:Y:S05]  /*8b50*/  BSYNC B1 ;  /* 0x0000000000017941 */ /* 0x000fea0003800000 */
.L_x_186:
        /* <DEDUP_REMOVED lines=10> */
.L_x_189:
[----:B------:R-:W-:Y:S05]  /*8c00*/  BSYNC B1 ;  /* 0x0000000000017941 */ /* 0x000fea0003800000 */
.L_x_188:
        /* <DEDUP_REMOVED lines=10> */
.L_x_191:
[----:B------:R-:W-:Y:S05]  /*8cb0*/  BSYNC B1 ;  /* 0x0000000000017941 */ /* 0x000fea0003800000 */
.L_x_190:
        /* <DEDUP_REMOVED lines=10> */
.L_x_193:
[----:B------:R-:W-:Y:S05]  /*8d60*/  BSYNC B1 ;  /* 0x0000000000017941 */ /* 0x000fea0003800000 */
.L_x_192:
        /* <DEDUP_REMOVED lines=10> */
.L_x_195:
[----:B------:R-:W-:Y:S05]  /*8e10*/  BSYNC B1 ;  /* 0x0000000000017941 */ /* 0x000fea0003800000 */
.L_x_194:
        /* <DEDUP_REMOVED lines=10> */
.L_x_197:
[----:B------:R-:W-:Y:S05]  /*8ec0*/  BSYNC B1 ;  /* 0x0000000000017941 */ /* 0x000fea0003800000 */
.L_x_196:
        /* <DEDUP_REMOVED lines=10> */
.L_x_199:
[----:B------:R-:W-:Y:S05]  /*8f70*/  BSYNC B1 ;  /* 0x0000000000017941 */ /* 0x000fea0003800000 */
.L_x_198:
        /* <DEDUP_REMOVED lines=10> */
.L_x_201:
[----:B------:R-:W-:Y:S05]  /*9020*/  BSYNC B1 ;  /* 0x0000000000017941 */ /* 0x000fea0003800000 */
.L_x_200:
        /* <DEDUP_REMOVED lines=10> */
.L_x_203:
[----:B------:R-:W-:Y:S05]  /*90d0*/  BSYNC B1 ;  /* 0x0000000000017941 */ /* 0x000fea0003800000 */
.L_x_202:
        /* <DEDUP_REMOVED lines=10> */
.L_x_205:
[----:B------:R-:W-:Y:S05]  /*9180*/  BSYNC B1 ;  /* 0x0000000000017941 */ /* 0x000fea0003800000 */
.L_x_204:
        /* <DEDUP_REMOVED lines=10> */
.L_x_207:
[----:B------:R-:W-:Y:S05]  /*9230*/  BSYNC B1 ;  /* 0x0000000000017941 */ /* 0x000fea0003800000 */
.L_x_206:
        /* <DEDUP_REMOVED lines=10> */
.L_x_209:
[----:B------:R-:W-:Y:S05]  /*92e0*/  BSYNC B1 ;  /* 0x0000000000017941 */ /* 0x000fea0003800000 */
.L_x_208:
        /* <DEDUP_REMOVED lines=10> */
.L_x_211:
[----:B------:R-:W-:Y:S05]  /*9390*/  BSYNC B1 ;  /* 0x0000000000017941 */ /* 0x000fea0003800000 */
.L_x_210:
        /* <DEDUP_REMOVED lines=10> */
.L_x_213:
[----:B------:R-:W-:Y:S05]  /*9440*/  BSYNC B1 ;  /* 0x0000000000017941 */ /* 0x000fea0003800000 */
.L_x_212:
        /* <DEDUP_REMOVED lines=10> */
.L_x_215:
[----:B------:R-:W-:Y:S05]  /*94f0*/  BSYNC B1 ;  /* 0x0000000000017941 */ /* 0x000fea0003800000 */
.L_x_214:
        /* <DEDUP_REMOVED lines=10> */
.L_x_217:
[----:B------:R-:W-:Y:S05]  /*95a0*/  BSYNC B1 ;  /* 0x0000000000017941 */ /* 0x000fea0003800000 */
.L_x_216:
        /* <DEDUP_REMOVED lines=10> */
.L_x_219:
[----:B------:R-:W-:Y:S05]  /*9650*/  BSYNC B1 ;  /* 0x0000000000017941 */ /* 0x000fea0003800000 */
.L_x_218:
        /* <DEDUP_REMOVED lines=10> */
.L_x_221:
[----:B------:R-:W-:Y:S05]  /*9700*/  BSYNC B1 ;  /* 0x0000000000017941 */ /* 0x000fea0003800000 */
.L_x_220:
        /* <DEDUP_REMOVED lines=10> */
.L_x_223:
[----:B------:R-:W-:Y:S05]  /*97b0*/  BSYNC B1 ;  /* 0x0000000000017941 */ /* 0x000fea0003800000 */
.L_x_222:
        /* <DEDUP_REMOVED lines=10> */
.L_x_225:
[----:B------:R-:W-:Y:S05]  /*9860*/  BSYNC B1 ;  /* 0x0000000000017941 */ /* 0x000fea0003800000 */
.L_x_224:
        /* <DEDUP_REMOVED lines=10> */
.L_x_227:
[----:B------:R-:W-:Y:S05]  /*9910*/  BSYNC B1 ;  /* 0x0000000000017941 */ /* 0x000fea0003800000 */
.L_x_226:
        /* <DEDUP_REMOVED lines=10> */
.L_x_229:
[----:B------:R-:W-:Y:S05]  /*99c0*/  BSYNC B1 ;  /* 0x0000000000017941 */ /* 0x000fea0003800000 */
.L_x_228:
        /* <DEDUP_REMOVED lines=10> */
.L_x_231:
[----:B------:R-:W-:Y:S05]  /*9a70*/  BSYNC B1 ;  /* 0x0000000000017941 */ /* 0x000fea0003800000 */
.L_x_230:
        /* <DEDUP_REMOVED lines=10> */
.L_x_233:
[----:B------:R-:W-:Y:S05]  /*9b20*/  BSYNC B1 ;  /* 0x0000000000017941 */ /* 0x000fea0003800000 */
.L_x_232:
        /* <DEDUP_REMOVED lines=10> */
.L_x_235:
[----:B------:R-:W-:Y:S05]  /*9bd0*/  BSYNC B1 ;  /* 0x0000000000017941 */ /* 0x000fea0003800000 */
.L_x_234:
        /* <DEDUP_REMOVED lines=10> */
.L_x_237:
[----:B------:R-:W-:Y:S05]  /*9c80*/  BSYNC B1 ;  /* 0x0000000000017941 */ /* 0x000fea0003800000 */
.L_x_236:
        /* <DEDUP_REMOVED lines=10> */
.L_x_239:
[----:B------:R-:W-:Y:S05]  /*9d30*/  BSYNC B1 ;  /* 0x0000000000017941 */ /* 0x000fea0003800000 */
.L_x_238:
        /* <DEDUP_REMOVED lines=10> */
.L_x_241:
[----:B------:R-:W-:Y:S05]  /*9de0*/  BSYNC B1 ;  /* 0x0000000000017941 */ /* 0x000fea0003800000 */
.L_x_240:
        /* <DEDUP_REMOVED lines=10> */
.L_x_243:
[----:B------:R-:W-:Y:S05]  /*9e90*/  BSYNC B1 ;  /* 0x0000000000017941 */ /* 0x000fea0003800000 */
.L_x_242:
        /* <DEDUP_REMOVED lines=10> */
.L_x_245:
[----:B------:R-:W-:Y:S05]  /*9f40*/  BSYNC B1 ;  /* 0x0000000000017941 */ /* 0x000fea0003800000 */
.L_x_244:
        /* <DEDUP_REMOVED lines=10> */
.L_x_247:
[----:B------:R-:W-:Y:S05]  /*9ff0*/  BSYNC B1 ;  /* 0x0000000000017941 */ /* 0x000fea0003800000 */
.L_x_246:
        /* <DEDUP_REMOVED lines=10> */
.L_x_249:
[----:B------:R-:W-:Y:S05]  /*a0a0*/  BSYNC B1 ;  /* 0x0000000000017941 */ /* 0x000fea0003800000 */
.L_x_248:
        /* <DEDUP_REMOVED lines=10> */
.L_x_251:
[----:B------:R-:W-:Y:S05]  /*a150*/  BSYNC B1 ;  /* 0x0000000000017941 */ /* 0x000fea0003800000 */
.L_x_250:
        /* <DEDUP_REMOVED lines=10> */
.L_x_253:
[----:B------:R-:W-:Y:S05]  /*a200*/  BSYNC B1 ;  /* 0x0000000000017941 */ /* 0x000fea0003800000 */
.L_x_252:
        /* <DEDUP_REMOVED lines=10> */
.L_x_255:
[----:B------:R-:W-:Y:S05]  /*a2b0*/  BSYNC B1 ;  /* 0x0000000000017941 */ /* 0x000fea0003800000 */
.L_x_254:
        /* <DEDUP_REMOVED lines=10> */
.L_x_257:
[----:B------:R-:W-:Y:S05]  /*a360*/  BSYNC B1 ;  /* 0x0000000000017941 */ /* 0x000fea0003800000 */
.L_x_256:
        /* <DEDUP_REMOVED lines=10> */
.L_x_259:
[----:B------:R-:W-:Y:S05]  /*a410*/  BSYNC B1 ;  /* 0x0000000000017941 */ /* 0x000fea0003800000 */
.L_x_258:
        /* <DEDUP_REMOVED lines=10> */
.L_x_261:
[----:B------:R-:W-:Y:S05]  /*a4c0*/  BSYNC B1 ;  /* 0x0000000000017941 */ /* 0x000fea0003800000 */
.L_x_260:
        /* <DEDUP_REMOVED lines=10> */
.L_x_263:
[----:B------:R-:W-:Y:S05]  /*a570*/  BSYNC B1 ;  /* 0x0000000000017941 */ /* 0x000fea0003800000 */
.L_x_262:
        /* <DEDUP_REMOVED lines=10> */
.L_x_265:
[----:B------:R-:W-:Y:S05]  /*a620*/  BSYNC B1 ;  /* 0x0000000000017941 */ /* 0x000fea0003800000 */
.L_x_264:
        /* <DEDUP_REMOVED lines=10> */
.L_x_267:
[----:B------:R-:W-:Y:S05]  /*a6d0*/  BSYNC B1 ;  /* 0x0000000000017941 */ /* 0x000fea0003800000 */
.L_x_266:
        /* <DEDUP_REMOVED lines=10> */
.L_x_269:
[----:B------:R-:W-:Y:S05]  /*a780*/  BSYNC B1 ;  /* 0x0000000000017941 */ /* 0x000fea0003800000 */
.L_x_268:
        /* <DEDUP_REMOVED lines=10> */
.L_x_271:
[----:B------:R-:W-:Y:S05]  /*a830*/  BSYNC B1 ;  /* 0x0000000000017941 */ /* 0x000fea0003800000 */
.L_x_270:
        /* <DEDUP_REMOVED lines=10> */
.L_x_273:
[----:B------:R-:W-:Y:S05]  /*a8e0*/  BSYNC B1 ;  /* 0x0000000000017941 */ /* 0x000fea0003800000 */
.L_x_272:
        /* <DEDUP_REMOVED lines=10> */
.L_x_275:
[----:B------:R-:W-:Y:S05]  /*a990*/  BSYNC B1 ;  /* 0x0000000000017941 */ /* 0x000fea0003800000 */
.L_x_274:
        /* <DEDUP_REMOVED lines=10> */
.L_x_277:
[----:B------:R-:W-:Y:S05]  /*aa40*/  BSYNC B1 ;  /* 0x0000000000017941 */ /* 0x000fea0003800000 */
.L_x_276:
        /* <DEDUP_REMOVED lines=10> */
.L_x_279:
[----:B------:R-:W-:Y:S05]  /*aaf0*/  BSYNC B1 ;  /* 0x0000000000017941 */ /* 0x000fea0003800000 */
.L_x_278:
        /* <DEDUP_REMOVED lines=10> */
.L_x_281:
[----:B------:R-:W-:Y:S05]  /*aba0*/  BSYNC B1 ;  /* 0x0000000000017941 */ /* 0x000fea0003800000 */
.L_x_280:
        /* <DEDUP_REMOVED lines=10> */
.L_x_283:
[----:B------:R-:W-:Y:S05]  /*ac50*/  BSYNC B1 ;  /* 0x0000000000017941 */ /* 0x000fea0003800000 */
.L_x_282:
[----:B0-234-:R-:W2:Y:S01]  /*ac60*/  LDL.LU R10, [R1+0x1f4] ;  /* 0x0001f400010a7983 */ /* 0x01dea20000300800 */
[----:B-----5:R-:W-:Y:S01]  /*ac70*/  HADD2.F32 R11, -RZ, R23.H0_H0 ;  /* 0x20000017ff0b7230 */ /* 0x020fe20000004100 */
        /* <DEDUP_REMOVED lines=8> */
.L_x_285:
[----:B------:R-:W-:Y:S05]  /*ad00*/  BSYNC B1 ;  /* 0x0000000000017941 */ /* 0x000fea0003800000 */
.L_x_284:
[----:B------:R-:W3:Y:S01]  /*ad10*/  LDL.LU R10, [R1+0x1f8] ;  /* 0x0001f800010a7983 */ /* 0x000ee20000300800 */
[----:B0----5:R-:W-:Y:S01]  /*ad20*/  HADD2.F32 R11, -RZ, R23.H0_H0 ;  /* 0x20000017ff0b7230 */ /* 0x021fe20000004100 */
[----:B------:R-:W-:Y:S01]  /*ad30*/  ISETP.GT.AND P1, PT, R0, 0xf9, P0 ;  /* 0x000000f90000780c */ /* 0x000fe20000724270 */
[----:B------:R-:W-:Y:S01]  /*ad40*/  BSSY B1, `(.L_x_286) ;  /* 0x000000a000017945 */ /* 0x000fe20003800000 */
[----:B------:R-:W-:Y:S02]  /*ad50*/  IADD3 R169, P0, R3, 0x80, RZ ;  /* 0x0000008003a97810 */ /* 0x000fe40007f1e0ff */
[----:B------:R-:W-:-:S04]  /*ad60*/  FMUL R11, R11, R16 ;  /* 0x000000100b0b7220 */ /* 0x000fc80000400000 */
[----:B---3--:R-:W-:-:S05]  /*ad70*/  FFMA R11, R10, R2, R11 ;  /* 0x000000020a0b7223 */ /* 0x008fca000000000b */
[----:B------:R-:W-:-:S04]  /*ad80*/  F2FP.F16.F32.PACK_AB R11, RZ, R11 ;  /* 0x0000000bff0b723e */ /* 0x000fc800000000ff */
[----:B------:R-:W-:Y:S01]  /*ad90*/  PRMT R3, R11, 0x7610, R3 ;  /* 0x000076100b037816 */ /* 0x000fe20000000003 */
[----:B------:R-:W-:-:S04]  /*ada0*/  IMAD.X R11, RZ, RZ, UR7, P0 ;  /* 0x00000007ff0b7e24 */ /* 0x000fc800080e06ff */
[----:B------:R0:W-:Y:S01]  /*adb0*/  @P2 STG.E.U16 desc[UR36][R6.64+0x1f0], R3 ;  /* 0x0001f00306002986 */ /* 0x0001e2000c101524 */
[----:B------:R-:W-:Y:S05]  /*adc0*/  @!P1 BRA `(.L_x_287) ;  /* 0x0000000000049947 */ /* 0x000fea0003800000 */
[----:B------:R3:W5:Y:S02]  /*add0*/  LDG.E.LTC128B.U16 R23, desc[UR36][R8.64+0x1f2] ;  /* 0x0001f22408177981 */ /* 0x000764000c1e1520 */
.L_x_287:
[----:B------:R-:W-:Y:S05]  /*ade0*/  BSYNC B1 ;  /* 0x0000000000017941 */ /* 0x000fea0003800000 */
.L_x_286:
[----:B------:R-:W4:Y:S01]  /*adf0*/  LDL.LU R10, [R1+0x1fc] ;  /* 0x0001fc00010a7983 */ /* 0x000f220000300800 */
[----:B0----5:R-:W-:Y:S01]  /*ae00*/  HADD2.F32 R3, -RZ, R23.H0_H0 ;  /* 0x20000017ff037230 */ /* 0x021fe20000004100 */
[----:B------:R-:W-:Y:S01]  /*ae10*/  ISETP.GT.AND P0, PT, R153, 0x80, PT ;  /* 0x000000809900780c */ /* 0x000fe20003f04270 */
[----:B--23--:R-:W-:-:S03]  /*ae20*/  IMAD R8, R11, R14, RZ ;  /* 0x0000000e0b087224 */ /* 0x00cfc600078e02ff */
[----:B------:R-:W-:Y:S01]  /*ae30*/  FMUL R3, R3, R16 ;  /* 0x0000001003037220 */ /* 0x000fe20000400000 */
[C---:B------:R-:W-:Y:S01]  /*ae40*/  IMAD R167, R169.reuse, R15, R8 ;  /* 0x0000000fa9a77224 */ /* 0x040fe200078e0208 */
[----:B------:R-:W-:Y:S01]  /*ae50*/  ISETP.GT.AND P4, PT, R0, RZ, P0 ;  /* 0x000000ff0000720c */ /* 0x000fe20000784270 */
[----:B------:R-:W-:-:S04]  /*ae60*/  IMAD.WIDE.U32 R8, R169, R14, R20 ;  /* 0x0000000ea9087225 */ /* 0x000fc800078e0014 */
[----:B------:R-:W-:Y:S02]  /*ae70*/  IMAD.IADD R9, R9, 0x1, R167 ;  /* 0x0000000109097824 */ /* 0x000fe400078e02a7 */
[----:B----4-:R-:W-:Y:S01]  /*ae80*/  FFMA R3, R10, R2, R3 ;  /* 0x000000020a037223 */ /* 0x010fe20000000003 */
[----:B------:R-:W-:-:S04]  /*ae90*/  LEA R10, P2, R8, R12, 0x1 ;  /* 0x0000000c080a7211 */ /* 0x000fc800078408ff */
[----:B------:R-:W-:Y:S02]  /*aea0*/  F2FP.F16.F32.PACK_AB R3, RZ, R3 ;  /* 0x00000003ff03723e */ /* 0x000fe400000000ff */
[--C-:B------:R-:W-:Y:S02]  /*aeb0*/  LEA.HI.X R11, R8, R13, R9.reuse, 0x1, P2 ;  /* 0x0000000d080b7211 */ /* 0x100fe400010f0c09 */
[----:B------:R-:W-:-:S05]  /*aec0*/  PRMT R9, R3, 0x7610, R9 ;  /* 0x0000761003097816 */ /* 0x000fca0000000009 */
[----:B------:R0:W-:Y:S04]  /*aed0*/  @P1 STG.E.U16 desc[UR36][R6.64+0x1f2], R9 ;  /* 0x0001f20906001986 */ /* 0x0001e8000c101524 */
[----:B------:R-:W2:Y:S01]  /*aee0*/  @P4 LDG.E.LTC128B.U16 R23, desc[UR36][R10.64] ;  /* 0x000000240a174981 */ /* 0x000ea2000c1e1520 */
[----:B-1----:R-:W-:Y:S01]  /*aef0*/  IMAD.U32 R161, RZ, RZ, UR8 ;  /* 0x00000008ffa17e24 */ /* 0x002fe2000f8e00ff */
[----:B------:R-:W-:Y:S01]  /*af00*/  ISETP.GT.AND P2, PT, R0, 0x1, P0 ;  /* 0x000000010000780c */ /* 0x000fe20000744270 */
[----:B------:R-:W-:Y:S01]  /*af10*/  IMAD.U32 R165, RZ, RZ, UR8 ;  /* 0x00000008ffa57e24 */ /* 0x000fe2000f8e00ff */
[----:B------:R-:W-:Y:S01]  /*af20*/  BSSY B1, `(.L_x_288) ;  /* 0x0000013000017945 */ /* 0x000fe20003800000 */
[----:B------:R-:W-:Y:S02]  /*af30*/  IMAD.U32 R164, RZ, RZ, UR9 ;  /* 0x00000009ffa47e24 */ /* 0x000fe4000f8e00ff */
[----:B------:R-:W-:-:S02]  /*af40*/  IMAD.SHL.U32 R161, R161, 0x100, RZ ;  /* 0x00000100a1a17824 */ /* 0x000fc400078e00ff */
[----:B0-----:R-:W-:Y:S01]  /*af50*/  IMAD.WIDE.U32 R8, R169, R14, R18 ;  /* 0x0000000ea9087225 */ /* 0x001fe200078e0012 */
[----:B------:R-:W-:-:S04]  /*af60*/  SHF.L.U64.HI R165, R165, 0x8, R164 ;  /* 0x00000008a5a57819 */ /* 0x000fc800000102a4 */
[----:B------:R-:W-:-:S03]  /*af70*/  IADD3 R9, R167, R9, RZ ;  /* 0x00000009a7097210 */ /* 0x000fc60007ffe0ff */
[----:B------:R-:W-:Y:S01]  /*af80*/  IMAD.WIDE.U32 R162, R22, UR43, R8 ;  /* 0x0000002b16a27c25 */ /* 0x000fe2000f8e0008 */
[----:B------:R-:W-:-:S03]  /*af90*/  IADD3 R8, P1, R161, R4, RZ ;  /* 0x00000004a1087210 */ /* 0x000fc60007f3e0ff */
[----:B------:R-:W-:Y:S01]  /*afa0*/  IMAD.IADD R7, R159, 0x1, R163 ;  /* 0x000000019f077824 */ /* 0x000fe200078e02a3 */
[----:B------:R-:W-:Y:S02]  /*afb0*/  IADD3.X R9, R165, R5, RZ, P1, !PT ;  /* 0x00000005a5097210 */ /* 0x000fe40000ffe4ff */
[----:B------:R-:W-:-:S04]  /*afc0*/  LEA R6, P3, R162, R12, 0x1 ;  /* 0x0000000ca2067211 */ /* 0x000fc800078608ff */
[----:B------:R-:W-:Y:S01]  /*afd0*/  LEA.HI.X R7, R162, R13, R7, 0x1, P3 ;  /* 0x0000000da2077211 */ /* 0x000fe200018f0c07 */
[----:B--2---:R-:W-:-:S05]  /*afe0*/  HADD2.F32 R3, -RZ, R23.H0_H0 ;  /* 0x20000017ff037230 */ /* 0x004fca0000004100 */
[----:B------:R-:W-:-:S04]  /*aff0*/  FMUL R3, R3, R16 ;  /* 0x0000001003037220 */ /* 0x000fc80000400000 */
[----:B------:R-:W-:-:S05]  /*b000*/  FFMA R3, R24, R2, R3 ;  /* 0x0000000218037223 */ /* 0x000fca0000000003 */
[----:B------:R-:W-:-:S05]  /*b010*/  F2FP.F16.F32.PACK_AB R3, RZ, R3 ;  /* 0x00000003ff03723e */ /* 0x000fca00000000ff */
[----:B------:R0:W-:Y:S01]  /*b020*/  @P4 STG.E.U16 desc[UR36][R8.64], R3 ;  /* 0x0000000308004986 */ /* 0x0001e2000c101524 */
[----:B------:R-:W-:Y:S05]  /*b030*/  @!P2 BRA `(.L_x_289) ;  /* 0x000000000004a947 */ /* 0x000fea0003800000 */
[----:B------:R1:W5:Y:S02]  /*b040*/  LDG.E.LTC128B.U16 R23, desc[UR36][R6.64+0x2] ;  /* 0x0000022406177981 */ /* 0x000364000c1e1520 */
.L_x_289:
[----:B------:R-:W-:Y:S05]  /*b050*/  BSYNC B1 ;  /* 0x0000000000017941 */ /* 0x000fea0003800000 */
.L_x_288:
[----:B0----5:R-:W-:Y:S01]  /*b060*/  HADD2.F32 R3, -RZ, R23.H0_H0 ;  /* 0x20000017ff037230 */ /* 0x021fe20000004100 */
[----:B------:R-:W-:Y:S01]  /*b070*/  ISETP.GT.AND P1, PT, R153, 0x88, PT ;  /* 0x000000889900780c */ /* 0x000fe20003f24270 */
[----:B------:R-:W-:Y:S01]  /*b080*/  IMAD.WIDE.U32 R14, R169, R14, R156 ;  /* 0x0000000ea90e7225 */ /* 0x000fe200078e009c */
[----:B------:R-:W-:Y:S03]  /*b090*/  BSSY B1, `(.L_x_290) ;  /* 0x0000010000017945 */ /* 0x000fe60003800000 */
[----:B------:R-:W-:Y:S01]  /*b0a0*/  FMUL R10, R3, R16 ;  /* 0x00000010030a7220 */ /* 0x000fe20000400000 */
[----:B------:R-:W-:Y:S01]  /*b0b0*/  IMAD.IADD R167, R167, 0x1, R15 ;  /* 0x00000001a7a77824 */ /* 0x000fe200078e020f */
[----:B------:R-:W-:Y:S02]  /*b0c0*/  IADD3 R154, P4, R154, R14, RZ ;  /* 0x0000000e9a9a7210 */ /* 0x000fe40007f9e0ff */
[----:B------:R-:W-:Y:S01]  /*b0d0*/  FFMA R10, R25, R2, R10 ;  /* 0x00000002190a7223 */ /* 0x000fe2000000000a */
[----:B------:R-:W-:-:S02]  /*b0e0*/  ISETP.GT.AND P3, PT, R0, RZ, P1 ;  /* 0x000000ff0000720c */ /* 0x000fc40000f64270 */
[--C-:B------:R-:W-:Y:S01]  /*b0f0*/  IMAD.X R20, R167, 0x1, R21.reuse, P4 ;  /* 0x00000001a7147824 */ /* 0x100fe200020e0615 */
[----:B------:R-:W-:Y:S02]  /*b100*/  IADD3 R14, P5, R18, R14, RZ ;  /* 0x0000000e120e7210 */ /* 0x000fe40007fbe0ff */
[----:B------:R-:W-:Y:S02]  /*b110*/  F2FP.F16.F32.PACK_AB R3, RZ, R10 ;  /* 0x0000000aff03723e */ /* 0x000fe400000000ff */
[C---:B------:R-:W-:Y:S02]  /*b120*/  LEA R10, P4, R154.reuse, R12, 0x1 ;  /* 0x0000000c9a0a7211 */ /* 0x040fe400078808ff */
[----:B------:R-:W-:Y:S02]  /*b130*/  PRMT R21, R3, 0x7610, R21 ;  /* 0x0000761003157816 */ /* 0x000fe40000000015 */
[----:B------:R-:W-:Y:S02]  /*b140*/  LEA.HI.X R11, R154, R13, R20, 0x1, P4 ;  /* 0x0000000d9a0b7211 */ /* 0x000fe400020f0c14 */
[----:B------:R-:W-:Y:S01]  /*b150*/  PRMT R3, R23, 0x7610, R3 ;  /* 0x0000761017037816 */ /* 0x000fe20000000003 */
[----:B------:R0:W-:Y:S01]  /*b160*/  @P2 STG.E.U16 desc[UR36][R8.64+0x2], R21 ;  /* 0x0000021508002986 */ /* 0x0001e2000c101524 */
[----:B------:R-:W-:Y:S05]  /*b170*/  @!P3 BRA `(.L_x_291) ;  /* 0x000000000004b947 */ /* 0x000fea0003800000 */
[----:B------:R2:W5:Y:S02]  /*b180*/  LDG.E.LTC128B.U16 R3, desc[UR36][R10.64] ;  /* 0x000000240a037981 */ /* 0x000564000c1e1520 */
.L_x_291:
[----:B------:R-:W-:Y:S05]  /*b190*/  BSYNC B1 ;  /* 0x0000000000017941 */ /* 0x000fea0003800000 */
.L_x_290:
[----:B--2--5:R-:W-:Y:S01]  /*b1a0*/  HADD2.F32 R11, -RZ, R3.H0_H0 ;  /* 0x20000003ff0b7230 */ /* 0x024fe20000004100 */
[----:B------:R-:W-:Y:S01]  /*b1b0*/  IADD3 R10, P2, R8, R160, RZ ;  /* 0x000000a0080a7210 */ /* 0x000fe20007f5e0ff */
[----:B------:R-:W-:Y:S01]  /*b1c0*/  IMAD.X R15, R19, 0x1, R167, P5 ;  /* 0x00000001130f7824 */ /* 0x000fe200028e06a7 */
[----:B------:R-:W-:Y:S01]  /*b1d0*/  ISETP.GT.AND P5, PT, R0, 0x1, P1 ;  /* 0x000000010000780c */ /* 0x000fe20000fa4270 */
[----:B------:R-:W-:Y:S01]  /*b1e0*/  BSSY B1, `(.L_x_292) ;  /* 0x000000c000017945 */ /* 0x000fe20003800000 */
[----:B------:R-:W-:Y:S01]  /*b1f0*/  FMUL R11, R11, R16 ;  /* 0x000000100b0b7220 */ /* 0x000fe20000400000 */
[----:B------:R-:W-:-:S04]  /*b200*/  IMAD.WIDE.U32 R22, R22, UR43, R14 ;  /* 0x0000002b16167c25 */ /* 0x000fc8000f8e000e */
[----:B------:R-:W-:Y:S01]  /*b210*/  FFMA R11, R26, R2, R11 ;  /* 0x000000021a0b7223 */ /* 0x000fe2000000000b */
[----:B------:R-:W-:Y:S01]  /*b220*/  IMAD.IADD R159, R159, 0x1, R23 ;  /* 0x000000019f9f7824 */ /* 0x000fe200078e0217 */
[----:B------:R-:W-:-:S03]  /*b230*/  LEA R12, P4, R22, R12, 0x1 ;  /* 0x0000000c160c7211 */ /* 0x000fc600078808ff */
[----:B------:R-:W-:Y:S01]  /*b240*/  F2FP.F16.F32.PACK_AB R14, RZ, R11 ;  /* 0x0000000bff0e723e */ /* 0x000fe200000000ff */
[----:B------:R-:W-:Y:S01]  /*b250*/  IMAD.X R11, R9, 0x1, R158, P2 ;  /* 0x00000001090b7824 */ /* 0x000fe200010e069e */
[----:B------:R-:W-:-:S04]  /*b260*/  LEA.HI.X R13, R22, R13, R159, 0x1, P4 ;  /* 0x0000000d160d7211 */ /* 0x000fc800020f0c9f */
[----:B------:R2:W-:Y:S01]  /*b270*/  @P3 STG.E.U16 desc[UR36][R10.64], R14 ;  /* 0x0000000e0a003986 */ /* 0x0005e2000c101524 */
[----:B------:R-:W-:Y:S05]  /*b280*/  @!P5 BRA `(.L_x_293) ;  /* 0x000000000004d947 */ /* 0x000fea0003800000 */
[----:B------:R3:W5:Y:S02]  /*b290*/  LDG.E.LTC128B.U16 R3, desc[UR36][R12.64+0x2] ;  /* 0x000002240c037981 */ /* 0x000764000c1e1520 */
.L_x_293:
[----:B------:R-:W-:Y:S05]  /*b2a0*/  BSYNC B1 ;  /* 0x0000000000017941 */ /* 0x000fea0003800000 */
.L_x_292:
[----:B-----5:R-:W-:Y:S01]  /*b2b0*/  HADD2.F32 R15, -RZ, R3.H0_H0 ;  /* 0x20000003ff0f7230 */ /* 0x020fe20000004100 */
[----:B------:R-:W-:Y:S01]  /*b2c0*/  ISETP.GT.AND P2, PT, R0, 0x8, P0 ;  /* 0x000000080000780c */ /* 0x000fe20000744270 */
[----:B------:R-:W-:Y:S03]  /*b2d0*/  BSSY B1, `(.L_x_294) ;  /* 0x0000007000017945 */ /* 0x000fe60003800000 */
[----:B--2---:R-:W-:-:S04]  /*b2e0*/  FMUL R14, R15, R16 ;  /* 0x000000100f0e7220 */ /* 0x004fc80000400000 */
[----:B------:R-:W-:-:S05]  /*b2f0*/  FFMA R14, R27, R2, R14 ;  /* 0x000000021b0e7223 */ /* 0x000fca000000000e */
[----:B------:R-:W-:-:S05]  /*b300*/  F2FP.F16.F32.PACK_AB R14, RZ, R14 ;  /* 0x0000000eff0e723e */ /* 0x000fca00000000ff */
[----:B------:R2:W-:Y:S01]  /*b310*/  @P5 STG.E.U16 desc[UR36][R10.64+0x2], R14 ;  /* 0x0000020e0a005986 */ /* 0x0005e2000c101524 */
[----:B------:R-:W-:Y:S05]  /*b320*/  @!P2 BRA `(.L_x_295) ;  /* 0x000000000004a947 */ /* 0x000fea0003800000 */
[----:B------:R4:W5:Y:S02]  /*b330*/  LDG.E.LTC128B.U16 R3, desc[UR36][R6.64+0x10] ;  /* 0x0000102406037981 */ /* 0x000964000c1e1520 */
.L_x_295:
[----:B------:R-:W-:Y:S05]  /*b340*/  BSYNC B1 ;  /* 0x0000000000017941 */ /* 0x000fea0003800000 */
.L_x_294:
[----:B--2--5:R-:W-:Y:S01]  /*b350*/  HADD2.F32 R11, -RZ, R3.H0_H0 ;  /* 0x20000003ff0b7230 */ /* 0x024fe20000004100 */
[----:B------:R-:W-:Y:S01]  /*b360*/  ISETP.GT.AND P3, PT, R0, 0x9, P0 ;  /* 0x000000090000780c */ /* 0x000fe20000764270 */
[----:B------:R-:W-:Y:S03]  /*b370*/  BSSY B1, `(.L_x_296) ;  /* 0x0000007000017945 */ /* 0x000fe60003800000 */
[----:B------:R-:W-:-:S04]  /*b380*/  FMUL R11, R11, R16 ;  /* 0x000000100b0b7220 */ /* 0x000fc80000400000 */
[----:B------:R-:W-:-:S05]  /*b390*/  FFMA R11, R28, R2, R11 ;  /* 0x000000021c0b7223 */ /* 0x000fca000000000b */
[----:B------:R-:W-:-:S05]  /*b3a0*/  F2FP.F16.F32.PACK_AB R11, RZ, R11 ;  /* 0x0000000bff0b723e */ /* 0x000fca00000000ff */
[----:B------:R2:W-:Y:S01]  /*b3b0*/  @P2 STG.E.U16 desc[UR36][R8.64+0x10], R11 ;  /* 0x0000100b08002986 */ /* 0x0005e2000c101524 */
[----:B------:R-:W-:Y:S05]  /*b3c0*/  @!P3 BRA `(.L_x_297) ;  /* 0x000000000004b947 */ /* 0x000fea0003800000 */
[----:B------:R0:W5:Y:S02]  /*b3d0*/  LDG.E.LTC128B.U16 R3, desc[UR36][R6.64+0x12] ;  /* 0x0000122406037981 */ /* 0x000164000c1e1520 */
.L_x_297:
[----:B------:R-:W-:Y:S05]  /*b3e0*/  BSYNC B1 ;  /* 0x0000000000017941 */ /* 0x000fea0003800000 */
.L_x_296:
        /* <DEDUP_REMOVED lines=9> */
.L_x_299:
[----:B------:R-:W-:Y:S05]  /*b480*/  BSYNC B1 ;  /* 0x0000000000017941 */ /* 0x000fea0003800000 */
.L_x_298:
[----:B-----5:R-:W-:Y:S01]  /*b490*/  HADD2.F32 R11, -RZ, R3.H0_H0 ;  /* 0x20000003ff0b7230 */ /* 0x020fe20000004100 */
[----:B--2---:R-:W-:Y:S01]  /*b4a0*/  IADD3 R10, P3, R160, R8, RZ ;  /* 0x00000008a00a7210 */ /* 0x004fe20007f7e0ff */
[----:B------:R-:W-:Y:S01]  /*b4b0*/  BSSY B1, `(.L_x_300) ;  /* 0x0000009000017945 */ /* 0x000fe20003800000 */
[----:B------:R-:W-:Y:S02]  /*b4c0*/  ISETP.GT.AND P2, PT, R0, 0x9, P1 ;  /* 0x000000090000780c */ /* 0x000fe40000f44270 */
[----:B------:R-:W-:-:S04]  /*b4d0*/  FMUL R11, R11, R16 ;  /* 0x000000100b0b7220 */ /* 0x000fc80000400000 */
[----:B------:R-:W-:-:S05]  /*b4e0*/  FFMA R11, R30, R2, R11 ;  /* 0x000000021e0b7223 */ /* 0x000fca000000000b */
[----:B------:R-:W-:Y:S02]  /*b4f0*/  F2FP.F16.F32.PACK_AB R14, RZ, R11 ;  /* 0x0000000bff0e723e */ /* 0x000fe400000000ff */
[----:B------:R-:W-:-:S05]  /*b500*/  IADD3.X R11, R158, R9, RZ, P3, !PT ;  /* 0x000000099e0b7210 */ /* 0x000fca0001ffe4ff */
[----:B------:R2:W-:Y:S01]  /*b510*/  @P4 STG.E.U16 desc[UR36][R10.64+0x10], R14 ;  /* 0x0000100e0a004986 */ /* 0x0005e2000c101524 */
[----:B------:R-:W-:Y:S05]  /*b520*/  @!P2 BRA `(.L_x_301) ;  /* 0x000000000004a947 */ /* 0x000fea0003800000 */
[----:B------:R0:W5:Y:S02]  /*b530*/  LDG.E.LTC128B.U16 R3, desc[UR36][R12.64+0x12] ;  /* 0x000012240c037981 */ /* 0x000164000c1e1520 */
.L_x_301:
[----:B------:R-:W-:Y:S05]  /*b540*/  BSYNC B1 ;  /* 0x0000000000017941 */ /* 0x000fea0003800000 */
.L_x_300:
[----:B--2--5:R-:W-:Y:S01]  /*b550*/  HADD2.F32 R11, -RZ, R3.H0_H0 ;  /* 0x20000003ff0b7230 */ /* 0x024fe20000004100 */
[----:B------:R-:W-:Y:S01]  /*b560*/  IADD3 R160, P3, P4, R160, R4, R161 ;  /* 0x00000004a0a07210 */ /* 0x000fe20007c7e0a1 */
[----:B------:R-:W-:Y:S01]  /*b570*/  BSSY B1, `(.L_x_302) ;  /* 0x0000009000017945 */ /* 0x000fe20003800000 */
[----:B------:R-:W-:Y:S02]  /*b580*/  ISETP.GT.AND P5, PT, R0, 0x10, P0 ;  /* 0x000000100000780c */ /* 0x000fe400007a4270 */
[----:B------:R-:W-:Y:S01]  /*b590*/  FMUL R10, R11, R16 ;  /* 0x000000100b0a7220 */ /* 0x000fe20000400000 */
[----:B------:R-:W-:-:S03]  /*b5a0*/  IADD3.X R161, R158, R5, R165, P3, P4 ;  /* 0x000000059ea17210 */ /* 0x000fc60001fe84a5 */
[----:B------:R-:W-:-:S05]  /*b5b0*/  FFMA R10, R31, R2, R10 ;  /* 0x000000021f0a7223 */ /* 0x000fca000000000a */
[----:B------:R-:W-:-:S05]  /*b5c0*/  F2FP.F16.F32.PACK_AB R10, RZ, R10 ;  /* 0x0000000aff0a723e */ /* 0x000fca00000000ff */
[----:B------:R2:W-:Y:S01]  /*b5d0*/  @P2 STG.E.U16 desc[UR36][R160.64+0x12], R10 ;  /* 0x0000120aa0002986 */ /* 0x0005e2000c101524 */
[----:B------:R-:W-:Y:S05]  /*b5e0*/  @!P5 BRA `(.L_x_303) ;  /* 0x000000000004d947 */ /* 0x000fea0003800000 */
[----:B------:R0:W5:Y:S02]  /*b5f0*/  LDG.E.LTC128B.U16 R3, desc[UR36][R6.64+0x20] ;  /* 0x0000202406037981 */ /* 0x000164000c1e1520 */
.L_x_303:
[----:B------:R-:W-:Y:S05]  /*b600*/  BSYNC B1 ;  /* 0x0000000000017941 */ /* 0x000fea0003800000 */
.L_x_302:
[----:B-----5:R-:W-:Y:S01]  /*b610*/  HADD2.F32 R5, -RZ, R3.H0_H0 ;  /* 0x20000003ff057230 */ /* 0x020fe20000004100 */
        /* <DEDUP_REMOVED lines=8> */
.L_x_305:
[----:B------:R-:W-:Y:S05]  /*b6a0*/  BSYNC B1 ;  /* 0x0000000000017941 */ /* 0x000fea0003800000 */
.L_x_304:
[----:B0----5:R-:W-:Y:S01]  /*b6b0*/  HADD2.F32 R5, -RZ, R3.H0_H0 ;  /* 0x20000003ff057230 */ /* 0x021fe20000004100 */
        /* <DEDUP_REMOVED lines=8> */
.L_x_307:
[----:B------:R-:W-:Y:S05]  /*b740*/  BSYNC B1 ;  /* 0x0000000000017941 */ /* 0x000fea0003800000 */
.L_x_306:
[----:B-----5:R-:W-:Y:S01]  /*b750*/  HADD2.F32 R5, -RZ, R3.H0_H0 ;  /* 0x20000003ff057230 */ /* 0x020fe20000004100 */
[----:B------:R-:W-:Y:S01]  /*b760*/  ISETP.GT.AND P2, PT, R0, 0x11, P1 ;  /* 0x000000110000780c */ /* 0x000fe20000f44270 */
[----:B0-----:R-:W-:Y:S01]  /*b770*/  @P3 IMAD.MOV.U32 R4, RZ, RZ, R160 ;  /* 0x000000ffff043224 */ /* 0x001fe200078e00a0 */
[----:B------:R-:W-:Y:S02]  /*b780*/  BSSY B1, `(.L_x_308) ;  /* 0x0000009000017945 */ /* 0x000fe40003800000 */
[----:B------:R-:W-:-:S04]  /*b790*/  FMUL R5, R5, R16 ;  /* 0x0000001005057220 */ /* 0x000fc80000400000 */
[----:B------:R-:W-:-:S05]  /*b7a0*/  FFMA R5, R34, R2, R5 ;  /* 0x0000000222057223 */ /* 0x000fca0000000005 */
[----:B------:R-:W-:-:S04]  /*b7b0*/  F2FP.F16.F32.PACK_AB R5, RZ, R5 ;  /* 0x00000005ff05723e */ /* 0x000fc800000000ff */
[----:B--2---:R-:W-:Y:S01]  /*b7c0*/  PRMT R10, R5, 0x7610, R10 ;  /* 0x00007610050a7816 */ /* 0x004fe2000000000a */
[----:B------:R-:W-:-:S05]  /*b7d0*/  @P3 IMAD.MOV.U32 R5, RZ, RZ, R161 ;  /* 0x000000ffff053224 */ /* 0x000fca00078e00a1 */
[----:B------:R0:W-:Y:S01]  /*b7e0*/  @P3 STG.E.U16 desc[UR36][R4.64+0x20], R10 ;  /* 0x0000200a04003986 */ /* 0x0001e2000c101524 */
[----:B------:R-:W-:Y:S05]  /*b7f0*/  @!P2 BRA `(.L_x_309) ;  /* 0x000000000004a947 */ /* 0x000fea0003800000 */
[----:B------:R2:W5:Y:S02]  /*b800*/  LDG.E.LTC128B.U16 R3, desc[UR36][R12.64+0x22] ;  /* 0x000022240c037981 */ /* 0x000564000c1e1520 */
.L_x_309:
[----:B------:R-:W-:Y:S05]  /*b810*/  BSYNC B1 ;  /* 0x0000000000017941 */ /* 0x000fea0003800000 */
.L_x_308:
[----:B0----5:R-:W-:Y:S01]  /*b820*/  HADD2.F32 R5, -RZ, R3.H0_H0 ;  /* 0x20000003ff057230 */ /* 0x021fe20000004100 */
[----:B------:R-:W-:Y:S01]  /*b830*/  ISETP.GT.AND P3, PT, R0, 0x18, P0 ;  /* 0x000000180000780c */ /* 0x000fe20000764270 */
[----:B------:R-:W-:Y:S03]  /*b840*/  BSSY B1, `(.L_x_310) ;  /* 0x000000a000017945 */ /* 0x000fe60003800000 */
[----:B------:R-:W-:Y:S01]  /*b850*/  FMUL R4, R5, R16 ;  /* 0x0000001005047220 */ /* 0x000fe20000400000 */
[----:B------:R-:W-:-:S03]  /*b860*/  @P2 IMAD.MOV.U32 R5, RZ, RZ, R161 ;  /* 0x000000ffff052224 */ /* 0x000fc600078e00a1 */
[----:B------:R-:W-:-:S05]  /*b870*/  FFMA R4, R35, R2, R4 ;  /* 0x0000000223047223 */ /* 0x000fca0000000004 */
[----:B------:R-:W-:-:S04]  /*b880*/  F2FP.F16.F32.PACK_AB R4, RZ, R4 ;  /* 0x00000004ff04723e */ /* 0x000fc800000000ff */
[----:B------:R-:W-:Y:S01]  /*b890*/  PRMT R10, R4, 0x7610, R10 ;  /* 0x00007610040a7816 */ /* 0x000fe2000000000a */
[----:B------:R-:W-:-:S05]  /*b8a0*/  @P2 IMAD.MOV.U32 R4, RZ, RZ, R160 ;  /* 0x000000ffff042224 */ /* 0x000fca00078e00a0 */
[----:B------:R0:W-:Y:S01]  /*b8b0*/  @P2 STG.E.U16 desc[UR36][R4.64+0x22], R10 ;  /* 0x0000220a04002986 */ /* 0x0001e2000c101524 */
[----:B------:R-:W-:Y:S05]  /*b8c0*/  @!P3 BRA `(.L_x_311) ;  /* 0x000000000004b947 */ /* 0x000fea0003800000 */
[----:B------:R0:W5:Y:S02]  /*b8d0*/  LDG.E.LTC128B.U16 R3, desc[UR36][R6.64+0x30] ;  /* 0x0000302406037981 */ /* 0x000164000c1e1520 */
.L_x_311:
[----:B------:R-:W-:Y:S05]  /*b8e0*/  BSYNC B1 ;  /* 0x0000000000017941 */ /* 0x000fea0003800000 */
.L_x_310:
        /* <DEDUP_REMOVED lines=9> */
.L_x_313:
[----:B------:R-:W-:Y:S05]  /*b980*/  BSYNC B1 ;  /* 0x0000000000017941 */ /* 0x000fea0003800000 */
.L_x_312:
        /* <DEDUP_REMOVED lines=9> */
.L_x_315:
[----:B------:R-:W-:Y:S05]  /*ba20*/  BSYNC B1 ;  /* 0x0000000000017941 */ /* 0x000fea0003800000 */
.L_x_314:
[----:B-----5:R-:W-:Y:S01]  /*ba30*/  HADD2.F32 R5, -RZ, R3.H0_H0 ;  /* 0x20000003ff057230 */ /* 0x020fe20000004100 */
[----:B------:R-:W-:Y:S01]  /*ba40*/  ISETP.GT.AND P2, PT, R0, 0x19, P1 ;  /* 0x000000190000780c */ /* 0x000fe20000f44270 */
[----:B0-----:R-:W-:Y:S01]  /*ba50*/  @P3 IMAD.MOV.U32 R4, RZ, RZ, R160 ;  /* 0x000000ffff043224 */ /* 0x001fe200078e00a0 */
[----:B------:R-:W-:Y:S02]  /*ba60*/  BSSY B1, `(.L_x_316) ;  /* 0x0000009000017945 */ /* 0x000fe40003800000 */
[----:B------:R-:W-:-:S04]  /*ba70*/  FMUL R5, R5, R16 ;  /* 0x0000001005057220 */ /* 0x000fc80000400000 */
[----:B------:R-:W-:-:S05]  /*ba80*/  FFMA R5, R38, R2, R5 ;  /* 0x0000000226057223 */ /* 0x000fca0000000005 */
[----:B------:R-:W-:-:S04]  /*ba90*/  F2FP.F16.F32.PACK_AB R5, RZ, R5 ;  /* 0x00000005ff05723e */ /* 0x000fc800000000ff */
[----:B------:R-:W-:Y:S02]  /*baa0*/  PRMT R10, R5, 0x7610, R10 ;  /* 0x00007610050a7816 */ /* 0x000fe4000000000a */
[----:B------:R-:W-:-:S05]  /*bab0*/  @P3 MOV R5, R161 ;  /* 0x000000a100053202 */ /* 0x000fca0000000f00 */
[----:B------:R0:W-:Y:S01]  /*bac0*/  @P3 STG.E.U16 desc[UR36][R4.64+0x30], R10 ;  /* 0x0000300a04003986 */ /* 0x0001e2000c101524 */
[----:B------:R-:W-:Y:S05]  /*bad0*/  @!P2 BRA `(.L_x_317) ;  /* 0x000000000004a947 */ /* 0x000fea0003800000 */
[----:B------:R0:W5:Y:S02]  /*bae0*/  LDG.E.LTC128B.U16 R3, desc[UR36][R12.64+0x32] ;  /* 0x000032240c037981 */ /* 0x000164000c1e1520 */
.L_x_317:
[----:B------:R-:W-:Y:S05]  /*baf0*/  BSYNC B1 ;  /* 0x0000000000017941 */ /* 0x000fea0003800000 */
.L_x_316:
        /* <DEDUP_REMOVED lines=12> */
.L_x_319:
[----:B------:R-:W-:Y:S05]  /*bbc0*/  BSYNC B1 ;  /* 0x0000000000017941 */ /* 0x000fea0003800000 */
.L_x_318:
        /* <DEDUP_REMOVED lines=9> */
.L_x_321:
[----:B------:R-:W-:Y:S05]  /*bc60*/  BSYNC B1 ;  /* 0x0000000000017941 */ /* 0x000fea0003800000 */
.L_x_320:
        /* <DEDUP_REMOVED lines=9> */
.L_x_323:
[----:B------:R-:W-:Y:S05]  /*bd00*/  BSYNC B1 ;  /* 0x0000000000017941 */ /* 0x000fea0003800000 */
.L_x_322:
[----:B-----5:R-:W-:Y:S01]  /*bd10*/  HADD2.F32 R5, -RZ, R3.H0_H0 ;  /* 0x20000003ff057230 */ /* 0x020fe20000004100 */
[----:B------:R-:W-:Y:S01]  /*bd20*/  ISETP.GT.AND P2, PT, R0, 0x21, P1 ;  /* 0x000000210000780c */ /* 0x000fe20000f44270 */
[----:B0-----:R-:W-:Y:S01]  /*bd30*/  @P3 IMAD.MOV.U32 R4, RZ, RZ, R160 ;  /* 0x000000ffff043224 */ /* 0x001fe200078e00a0 */
[----:B------:R-:W-:Y:S02]  /*bd40*/  BSSY B1, `(.L_x_324) ;  /* 0x0000009000017945 */ /* 0x000fe40003800000 */
[----:B------:R-:W-:-:S04]  /*bd50*/  FMUL R5, R5, R16 ;  /* 0x0000001005057220 */ /* 0x000fc80000400000 */
[----:B------:R-:W-:-:S05]  /*bd60*/  FFMA R5, R42, R2, R5 ;  /* 0x000000022a057223 */ /* 0x000fca0000000005 */
[----:B------:R-:W-:-:S04]  /*bd70*/  F2FP.F16.F32.PACK_AB R5, RZ, R5 ;  /* 0x00000005ff05723e */ /* 0x000fc800000000ff */
[----:B------:R-:W-:Y:S01]  /*bd80*/  PRMT R10, R5, 0x7610, R10 ;  /* 0x00007610050a7816 */ /* 0x000fe2000000000a */
[----:B------:R-:W-:-:S05]  /*bd90*/  @P3 IMAD.MOV.U32 R5, RZ, RZ, R161 ;  /* 0x000000ffff053224 */ /* 0x000fca00078e00a1 */
[----:B------:R0:W-:Y:S01]  /*bda0*/  @P3 STG.E.U16 desc[UR36][R4.64+0x40], R10 ;  /* 0x0000400a04003986 */ /* 0x0001e2000c101524 */
[----:B------:R-:W-:Y:S05]  /*bdb0*/  @!P2 BRA `(.L_x_325) ;  /* 0x000000000004a947 */ /* 0x000fea0003800000 */
[----:B------:R0:W5:Y:S02]  /*bdc0*/  LDG.E.LTC128B.U16 R3, desc[UR36][R12.64+0x42] ;  /* 0x000042240c037981 */ /* 0x000164000c1e1520 */
.L_x_325:
[----:B------:R-:W-:Y:S05]  /*bdd0*/  BSYNC B1 ;  /* 0x0000000000017941 */ /* 0x000fea0003800000 */
.L_x_324:
[----:B0----5:R-:W-:Y:S01]  /*bde0*/  HADD2.F32 R5, -RZ, R3.H0_H0 ;  /* 0x20000003ff057230 */ /* 0x021fe20000004100 */
[----:B------:R-:W-:Y:S01]  /*bdf0*/  ISETP.GT.AND P3, PT, R0, 0x28, P0 ;  /* 0x000000280000780c */ /* 0x000fe20000764270 */
[----:B------:R-:W-:Y:S03]  /*be00*/  BSSY B1, `(.L_x_326) ;  /* 0x000000a000017945 */ /* 0x000fe60003800000 */
[----:B------:R-:W-:Y:S01]  /*be10*/  FMUL R4, R5, R16 ;  /* 0x0000001005047220 */ /* 0x000fe20000400000 */
[----:B------:R-:W-:-:S03]  /*be20*/  @P2 MOV R5, R161 ;  /* 0x000000a100052202 */ /* 0x000fc60000000f00 */
[----:B------:R-:W-:-:S05]  /*be30*/  FFMA R4, R43, R2, R4 ;  /* 0x000000022b047223 */ /* 0x000fca0000000004 */
[----:B------:R-:W-:-:S04]  /*be40*/  F2FP.F16.F32.PACK_AB R4, RZ, R4 ;  /* 0x00000004ff04723e */ /* 0x000fc800000000ff */
[----:B------:R-:W-:Y:S01]  /*be50*/  PRMT R10, R4, 0x7610, R10 ;  /* 0x00007610040a7816 */ /* 0x000fe2000000000a */
[----:B------:R-:W-:-:S05]  /*be60*/  @P2 IMAD.MOV.U32 R4, RZ, RZ, R160 ;  /* 0x000000ffff042224 */ /* 0x000fca00078e00a0 */
[----:B------:R0:W-:Y:S01]  /*be70*/  @P2 STG.E.U16 desc[UR36][R4.64+0x42], R10 ;  /* 0x0000420a04002986 */ /* 0x0001e2000c101524 */
[----:B------:R-:W-:Y:S05]  /*be80*/  @!P3 BRA `(.L_x_327) ;  /* 0x000000000004b947 */ /* 0x000fea0003800000 */
[----:B------:R0:W5:Y:S02]  /*be90*/  LDG.E.LTC128B.U16 R3, desc[UR36][R6.64+0x50] ;  /* 0x0000502406037981 */ /* 0x000164000c1e1520 */
.L_x_327:
[----:B------:R-:W-:Y:S05]  /*bea0*/  BSYNC B1 ;  /* 0x0000000000017941 */ /* 0x000fea0003800000 */
.L_x_326:
        /* <DEDUP_REMOVED lines=9> */
.L_x_329:
[----:B------:R-:W-:Y:S05]  /*bf40*/  BSYNC B1 ;  /* 0x0000000000017941 */ /* 0x000fea0003800000 */
.L_x_328:
        /* <DEDUP_REMOVED lines=9> */
.L_x_331:
[----:B------:R-:W-:Y:S05]  /*bfe0*/  BSYNC B1 ;  /* 0x0000000000017941 */ /* 0x000fea0003800000 */
.L_x_330:
        /* <DEDUP_REMOVED lines=12> */
.L_x_333:
[----:B------:R-:W-:Y:S05]  /*c0b0*/  BSYNC B1 ;  /* 0x0000000000017941 */ /* 0x000fea0003800000 */
.L_x_332:
        /* <DEDUP_REMOVED lines=12> */
.L_x_335:
[----:B------:R-:W-:Y:S05]  /*c180*/  BSYNC B1 ;  /* 0x0000000000017941 */ /* 0x000fea0003800000 */
.L_x_334:
        /* <DEDUP_REMOVED lines=9> */
.L_x_337:
[----:B------:R-:W-:Y:S05]  /*c220*/  BSYNC B1 ;  /* 0x0000000000017941 */ /* 0x000fea0003800000 */
.L_x_336:
        /* <DEDUP_REMOVED lines=9> */
.L_x_339:
[----:B------:R-:W-:Y:S05]  /*c2c0*/  BSYNC B1 ;  /* 0x0000000000017941 */ /* 0x000fea0003800000 */
.L_x_338:
        /* <DEDUP_REMOVED lines=12> */
.L_x_341:
[----:B------:R-:W-:Y:S05]  /*c390*/  BSYNC B1 ;  /* 0x0000000000017941 */ /* 0x000fea0003800000 */
.L_x_340:
        /* <DEDUP_REMOVED lines=12> */
.L_x_343:
[----:B------:R-:W-:Y:S05]  /*c460*/  BSYNC B1 ;  /* 0x0000000000017941 */ /* 0x000fea0003800000 */
.L_x_342:
        /* <DEDUP_REMOVED lines=9> */
.L_x_345:
[----:B------:R-:W-:Y:S05]  /*c500*/  BSYNC B1 ;  /* 0x0000000000017941 */ /* 0x000fea0003800000 */
.L_x_344:
        /* <DEDUP_REMOVED lines=9> */
.L_x_347:
[----:B------:R-:W-:Y:S05]  /*c5a0*/  BSYNC B1 ;  /* 0x0000000000017941 */ /* 0x000fea0003800000 */
.L_x_346:
        /* <DEDUP_REMOVED lines=12> */
.L_x_349:
[----:B------:R-:W-:Y:S05]  /*c670*/  BSYNC B1 ;  /* 0x0000000000017941 */ /* 0x000fea0003800000 */
.L_x_348:
        /* <DEDUP_REMOVED lines=12> */
.L_x_351:
[----:B------:R-:W-:Y:S05]  /*c740*/  BSYNC B1 ;  /* 0x0000000000017941 */ /* 0x000fea0003800000 */
.L_x_350:
        /* <DEDUP_REMOVED lines=9> */
.L_x_353:
[----:B------:R-:W-:Y:S05]  /*c7e0*/  BSYNC B1 ;  /* 0x0000000000017941 */ /* 0x000fea0003800000 */
.L_x_352:
        /* <DEDUP_REMOVED lines=9> */
.L_x_355:
[----:B------:R-:W-:Y:S05]  /*c880*/  BSYNC B1 ;  /* 0x0000000000017941 */ /* 0x000fea0003800000 */
.L_x_354:
        /* <DEDUP_REMOVED lines=12> */
.L_x_357:
[----:B------:R-:W-:Y:S05]  /*c950*/  BSYNC B1 ;  /* 0x0000000000017941 */ /* 0x000fea0003800000 */
.L_x_356:
        /* <DEDUP_REMOVED lines=12> */
.L_x_359:
[----:B------:R-:W-:Y:S05]  /*ca20*/  BSYNC B1 ;  /* 0x0000000000017941 */ /* 0x000fea0003800000 */
.L_x_358:
        /* <DEDUP_REMOVED lines=9> */
.L_x_361:
[----:B------:R-:W-:Y:S05]  /*cac0*/  BSYNC B1 ;  /* 0x0000000000017941 */ /* 0x000fea0003800000 */
.L_x_360:
        /* <DEDUP_REMOVED lines=9> */
.L_x_363:
[----:B------:R-:W-:Y:S05]  /*cb60*/  BSYNC B1 ;  /* 0x0000000000017941 */ /* 0x000fea0003800000 */
.L_x_362:
        /* <DEDUP_REMOVED lines=12> */
.L_x_365:
[----:B------:R-:W-:Y:S05]  /*cc30*/  BSYNC B1 ;  /* 0x0000000000017941 */ /* 0x000fea0003800000 */
.L_x_364:
        /* <DEDUP_REMOVED lines=12> */
.L_x_367:
[----:B------:R-:W-:Y:S05]  /*cd00*/  BSYNC B1 ;  /* 0x0000000000017941 */ /* 0x000fea0003800000 */
.L_x_366:
        /* <DEDUP_REMOVED lines=9> */
.L_x_369:
[----:B------:R-:W-:Y:S05]  /*cda0*/  BSYNC B1 ;  /* 0x0000000000017941 */ /* 0x000fea0003800000 */
.L_x_368:
        /* <DEDUP_REMOVED lines=9> */
.L_x_371:
[----:B------:R-:W-:Y:S05]  /*ce40*/  BSYNC B1 ;  /* 0x0000000000017941 */ /* 0x000fea0003800000 */
.L_x_370:
        /* <DEDUP_REMOVED lines=12> */
.L_x_373:
[----:B------:R-:W-:Y:S05]  /*cf10*/  BSYNC B1 ;  /* 0x0000000000017941 */ /* 0x000fea0003800000 */
.L_x_372:
        /* <DEDUP_REMOVED lines=12> */
.L_x_375:
[----:B------:R-:W-:Y:S05]  /*cfe0*/  BSYNC B1 ;  /* 0x0000000000017941 */ /* 0x000fea0003800000 */
.L_x_374:
        /* <DEDUP_REMOVED lines=9> */
.L_x_377:
[----:B------:R-:W-:Y:S05]  /*d080*/  BSYNC B1 ;  /* 0x0000000000017941 */ /* 0x000fea0003800000 */
.L_x_376:
        /* <DEDUP_REMOVED lines=9> */
.L_x_379:
[----:B------:R-:W-:Y:S05]  /*d120*/  BSYNC B1 ;  /* 0x0000000000017941 */ /* 0x000fea0003800000 */
.L_x_378:
        /* <DEDUP_REMOVED lines=12> */
.L_x_381:
[----:B------:R-:W-:Y:S05]  /*d1f0*/  BSYNC B1 ;  /* 0x0000000000017941 */ /* 0x000fea0003800000 */
.L_x_380:
        /* <DEDUP_REMOVED lines=12> */
.L_x_383:
[----:B------:R-:W-:Y:S05]  /*d2c0*/  BSYNC B1 ;  /* 0x0000000000017941 */ /* 0x000fea0003800000 */
.L_x_382:
        /* <DEDUP_REMOVED lines=9> */
.L_x_385:
[----:B------:R-:W-:Y:S05]  /*d360*/  BSYNC B1 ;  /* 0x0000000000017941 */ /* 0x000fea0003800000 */
.L_x_384:
        /* <DEDUP_REMOVED lines=9> */
.L_x_387:
[----:B------:R-:W-:Y:S05]  /*d400*/  BSYNC B1 ;  /* 0x0000000000017941 */ /* 0x000fea0003800000 */
.L_x_386:
        /* <DEDUP_REMOVED lines=12> */
.L_x_389:
[----:B------:R-:W-:Y:S05]  /*d4d0*/  BSYNC B1 ;  /* 0x0000000000017941 */ /* 0x000fea0003800000 */
.L_x_388:
        /* <DEDUP_REMOVED lines=12> */
.L_x_391:
[----:B------:R-:W-:Y:S05]  /*d5a0*/  BSYNC B1 ;  /* 0x0000000000017941 */ /* 0x000fea0003800000 */
.L_x_390:
        /* <DEDUP_REMOVED lines=9> */
.L_x_393:
[----:B------:R-:W-:Y:S05]  /*d640*/  BSYNC B1 ;  /* 0x0000000000017941 */ /* 0x000fea0003800000 */
.L_x_392:
        /* <DEDUP_REMOVED lines=9> */
.L_x_395:
[----:B------:R-:W-:Y:S05]  /*d6e0*/  BSYNC B1 ;  /* 0x0000000000017941 */ /* 0x000fea0003800000 */
.L_x_394:
        /* <DEDUP_REMOVED lines=12> */
.L_x_397:
[----:B------:R-:W-:Y:S05]  /*d7b0*/  BSYNC B1 ;  /* 0x0000000000017941 */ /* 0x000fea0003800000 */
.L_x_396:
        /* <DEDUP_REMOVED lines=12> */
.L_x_399:
[----:B------:R-:W-:Y:S05]  /*d880*/  BSYNC B1 ;  /* 0x0000000000017941 */ /* 0x000fea0003800000 */
.L_x_398:
        /* <DEDUP_REMOVED lines=9> */
.L_x_401:
[----:B------:R-:W-:Y:S05]  /*d920*/  BSYNC B1 ;  /* 0x0000000000017941 */ /* 0x000fea0003800000 */
.L_x_400:
        /* <DEDUP_REMOVED lines=9> */
.L_x_403:
[----:B------:R-:W-:Y:S05]  /*d9c0*/  BSYNC B1 ;  /* 0x0000000000017941 */ /* 0x000fea0003800000 */
.L_x_402:
        /* <DEDUP_REMOVED lines=12> */
.L_x_405:
[----:B------:R-:W-:Y:S05]  /*da90*/  BSYNC B1 ;  /* 0x0000000000017941 */ /* 0x000fea0003800000 */
.L_x_404:
        /* <DEDUP_REMOVED lines=12> */
.L_x_407:
[----:B------:R-:W-:Y:S05]  /*db60*/  BSYNC B1 ;  /* 0x0000000000017941 */ /* 0x000fea0003800000 */
.L_x_406:
        /* <DEDUP_REMOVED lines=9> */
.L_x_409:
[----:B------:R-:W-:Y:S05]  /*dc00*/  BSYNC B1 ;  /* 0x0000000000017941 */ /* 0x000fea0003800000 */
.L_x_408:
        /* <DEDUP_REMOVED lines=9> */
.L_x_411:
[----:B------:R-:W-:Y:S05]  /*dca0*/  BSYNC B1 ;  /* 0x0000000000017941 */ /* 0x000fea0003800000 */
.L_x_410:
        /* <DEDUP_REMOVED lines=12> */
.L_x_413:
[----:B------:R-:W-:Y:S05]  /*dd70*/  BSYNC B1 ;  /* 0x0000000000017941 */ /* 0x000fea0003800000 */
.L_x_412:
        /* <DEDUP_REMOVED lines=12> */
.L_x_415:
[----:B------:R-:W-:Y:S05]  /*de40*/  BSYNC B1 ;  /* 0x0000000000017941 */ /* 0x000fea0003800000 */
.L_x_414:
        /* <DEDUP_REMOVED lines=9> */
.L_x_417:
[----:B------:R-:W-:Y:S05]  /*dee0*/  BSYNC B1 ;  /* 0x0000000000017941 */ /* 0x000fea0003800000 */
.L_x_416:
        /* <DEDUP_REMOVED lines=9> */
.L_x_419:
[----:B------:R-:W-:Y:S05]  /*df80*/  BSYNC B1 ;  /* 0x0000000000017941 */ /* 0x000fea0003800000 */
.L_x_418:
        /* <DEDUP_REMOVED lines=12> */
.L_x_421:
[----:B------:R-:W-:Y:S05]  /*e050*/  BSYNC B1 ;  /* 0x0000000000017941 */ /* 0x000fea0003800000 */
.L_x_420:
        /* <DEDUP_REMOVED lines=12> */
.L_x_423:
[----:B------:R-:W-:Y:S05]  /*e120*/  BSYNC B1 ;  /* 0x0000000000017941 */ /* 0x000fea0003800000 */
.L_x_422:
        /* <DEDUP_REMOVED lines=9> */
.L_x_425:
[----:B------:R-:W-:Y:S05]  /*e1c0*/  BSYNC B1 ;  /* 0x0000000000017941 */ /* 0x000fea0003800000 */
.L_x_424:
        /* <DEDUP_REMOVED lines=9> */
.L_x_427:
[----:B------:R-:W-:Y:S05]  /*e260*/  BSYNC B1 ;  /* 0x0000000000017941 */ /* 0x000fea0003800000 */
.L_x_426:
        /* <DEDUP_REMOVED lines=12> */
.L_x_429:
[----:B------:R-:W-:Y:S05]  /*e330*/  BSYNC B1 ;  /* 0x0000000000017941 */ /* 0x000fea0003800000 */
.L_x_428:
        /* <DEDUP_REMOVED lines=12> */
.L_x_431:
[----:B------:R-:W-:Y:S05]  /*e400*/  BSYNC B1 ;  /* 0x0000000000017941 */ /* 0x000fea0003800000 */
.L_x_430:
        /* <DEDUP_REMOVED lines=9> */
.L_x_433:
[----:B------:R-:W-:Y:S05]  /*e4a0*/  BSYNC B1 ;  /* 0x0000000000017941 */ /* 0x000fea0003800000 */
.L_x_432:
        /* <DEDUP_REMOVED lines=9> */
.L_x_435:
[----:B------:R-:W-:Y:S05]  /*e540*/  BSYNC B1 ;  /* 0x0000000000017941 */ /* 0x000fea0003800000 */
.L_x_434:
        /* <DEDUP_REMOVED lines=12> */
.L_x_437:
[----:B------:R-:W-:Y:S05]  /*e610*/  BSYNC B1 ;  /* 0x0000000000017941 */ /* 0x000fea0003800000 */
.L_x_436:
        /* <DEDUP_REMOVED lines=12> */
.L_x_439:
[----:B------:R-:W-:Y:S05]  /*e6e0*/  BSYNC B1 ;  /* 0x0000000000017941 */ /* 0x000fea0003800000 */
.L_x_438:
        /* <DEDUP_REMOVED lines=9> */
.L_x_441:
[----:B------:R-:W-:Y:S05]  /*e780*/  BSYNC B1 ;  /* 0x0000000000017941 */ /* 0x000fea0003800000 */
.L_x_440:
        /* <DEDUP_REMOVED lines=9> */
.L_x_443:
[----:B------:R-:W-:Y:S05]  /*e820*/  BSYNC B1 ;  /* 0x0000000000017941 */ /* 0x000fea0003800000 */
.L_x_442:
        /* <DEDUP_REMOVED lines=12> */
.L_x_445:
[----:B------:R-:W-:Y:S05]  /*e8f0*/  BSYNC B1 ;  /* 0x0000000000017941 */ /* 0x000fea0003800000 */
.L_x_444:
        /* <DEDUP_REMOVED lines=12> */
.L_x_447:
[----:B------:R-:W-:Y:S05]  /*e9c0*/  BSYNC B1 ;  /* 0x0000000000017941 */ /* 0x000fea0003800000 */
.L_x_446:
        /* <DEDUP_REMOVED lines=9> */
.L_x_449:
[----:B------:R-:W-:Y:S05]  /*ea60*/  BSYNC B1 ;  /* 0x0000000000017941 */ /* 0x000fea0003800000 */
.L_x_448:
        /* <DEDUP_REMOVED lines=9> */
.L_x_451:
[----:B------:R-:W-:Y:S05]  /*eb00*/  BSYNC B1 ;  /* 0x0000000000017941 */ /* 0x000fea0003800000 */
.L_x_450:
        /* <DEDUP_REMOVED lines=12> */
.L_x_453:
[----:B------:R-:W-:Y:S05]  /*ebd0*/  BSYNC B1 ;  /* 0x0000000000017941 */ /* 0x000fea0003800000 */
.L_x_452:
        /* <DEDUP_REMOVED lines=12> */
.L_x_455:
[----:B------:R-:W-:Y:S05]  /*eca0*/  BSYNC B1 ;  /* 0x0000000000017941 */ /* 0x000fea0003800000 */
.L_x_454:
        /* <DEDUP_REMOVED lines=9> */
.L_x_457:
[----:B------:R-:W-:Y:S05]  /*ed40*/  BSYNC B1 ;  /* 0x0000000000017941 */ /* 0x000fea0003800000 */
.L_x_456:
        /* <DEDUP_REMOVED lines=9> */
.L_x_459:
[----:B------:R-:W-:Y:S05]  /*ede0*/  BSYNC B1 ;  /* 0x0000000000017941 */ /* 0x000fea0003800000 */
.L_x_458:
        /* <DEDUP_REMOVED lines=12> */
.L_x_461:
[----:B------:R-:W-:Y:S05]  /*eeb0*/  BSYNC B1 ;  /* 0x0000000000017941 */ /* 0x000fea0003800000 */
.L_x_460:
        /* <DEDUP_REMOVED lines=12> */
.L_x_463:
[----:B------:R-:W-:Y:S05]  /*ef80*/  BSYNC B1 ;  /* 0x0000000000017941 */ /* 0x000fea0003800000 */
.L_x_462:
        /* <DEDUP_REMOVED lines=9> */
.L_x_465:
[----:B------:R-:W-:Y:S05]  /*f020*/  BSYNC B1 ;  /* 0x0000000000017941 */ /* 0x000fea0003800000 */
.L_x_464:
        /* <DEDUP_REMOVED lines=9> */
.L_x_467:
[----:B------:R-:W-:Y:S05]  /*f0c0*/  BSYNC B1 ;  /* 0x0000000000017941 */ /* 0x000fea0003800000 */
.L_x_466:
        /* <DEDUP_REMOVED lines=12> */
.L_x_469:
[----:B------:R-:W-:Y:S05]  /*f190*/  BSYNC B1 ;  /* 0x0000000000017941 */ /* 0x000fea0003800000 */
.L_x_468:
        /* <DEDUP_REMOVED lines=12> */
.L_x_471:
[----:B------:R-:W-:Y:S05]  /*f260*/  BSYNC B1 ;  /* 0x0000000000017941 */ /* 0x000fea0003800000 */
.L_x_470:
        /* <DEDUP_REMOVED lines=9> */
.L_x_473:
[----:B------:R-:W-:Y:S05]  /*f300*/  BSYNC B1 ;  /* 0x0000000000017941 */ /* 0x000fea0003800000 */
.L_x_472:
        /* <DEDUP_REMOVED lines=9> */
.L_x_475:
[----:B------:R-:W-:Y:S05]  /*f3a0*/  BSYNC B1 ;  /* 0x0000000000017941 */ /* 0x000fea0003800000 */
.L_x_474:
        /* <DEDUP_REMOVED lines=12> */
.L_x_477:
[----:B------:R-:W-:Y:S05]  /*f470*/  BSYNC B1 ;  /* 0x0000000000017941 */ /* 0x000fea0003800000 */
.L_x_476:
        /* <DEDUP_REMOVED lines=12> */
.L_x_479:
[----:B------:R-:W-:Y:S05]  /*f540*/  BSYNC B1 ;  /* 0x0000000000017941 */ /* 0x000fea0003800000 */
.L_x_478:
        /* <DEDUP_REMOVED lines=9> */
.L_x_481:
[----:B------:R-:W-:Y:S05]  /*f5e0*/  BSYNC B1 ;  /* 0x0000000000017941 */ /* 0x000fea0003800000 */
.L_x_480:
        /* <DEDUP_REMOVED lines=9> */
.L_x_483:
[----:B------:R-:W-:Y:S05]  /*f680*/  BSYNC B1 ;  /* 0x0000000000017941 */ /* 0x000fea0003800000 */
.L_x_482:
        /* <DEDUP_REMOVED lines=12> */
.L_x_485:
[----:B------:R-:W-:Y:S05]  /*f750*/  BSYNC B1 ;  /* 0x0000000000017941 */ /* 0x000fea0003800000 */
.L_x_484:
        /* <DEDUP_REMOVED lines=12> */
.L_x_487:
[----:B------:R-:W-:Y:S05]  /*f820*/  BSYNC B1 ;  /* 0x0000000000017941 */ /* 0x000fea0003800000 */
.L_x_486:
        /* <DEDUP_REMOVED lines=9> */
.L_x_489:
[----:B------:R-:W-:Y:S05]  /*f8c0*/  BSYNC B1 ;  /* 0x0000000000017941 */ /* 0x000fea0003800000 */
.L_x_488:
        /* <DEDUP_REMOVED lines=9> */
.L_x_491:
[----:B------:R-:W-:Y:S05]  /*f960*/  BSYNC B1 ;  /* 0x0000000000017941 */ /* 0x000fea0003800000 */
.L_x_490:
        /* <DEDUP_REMOVED lines=12> */
.L_x_493:
[----:B------:R-:W-:Y:S05]  /*fa30*/  BSYNC B1 ;  /* 0x0000000000017941 */ /* 0x000fea0003800000 */
.L_x_492:
        /* <DEDUP_REMOVED lines=12> */
.L_x_495:
[----:B------:R-:W-:Y:S05]  /*fb00*/  BSYNC B1 ;  /* 0x0000000000017941 */ /* 0x000fea0003800000 */
.L_x_494:
        /* <DEDUP_REMOVED lines=9> */
.L_x_497:
[----:B------:R-:W-:Y:S05]  /*fba0*/  BSYNC B1 ;  /* 0x0000000000017941 */ /* 0x000fea0003800000 */
.L_x_496:
        /* <DEDUP_REMOVED lines=9> */
.L_x_499:
[----:B------:R-:W-:Y:S05]  /*fc40*/  BSYNC B1 ;  /* 0x0000000000017941 */ /* 0x000fea0003800000 */
.L_x_498:
        /* <DEDUP_REMOVED lines=12> */
.L_x_501:
[----:B------:R-:W-:Y:S05]  /*fd10*/  BSYNC B1 ;  /* 0x0000000000017941 */ /* 0x000fea0003800000 */
.L_x_500:
        /* <DEDUP_REMOVED lines=12> */
.L_x_503:
[----:B------:R-:W-:Y:S05]  /*fde0*/  BSYNC B1 ;  /* 0x0000000000017941 */ /* 0x000fea0003800000 */
.L_x_502:
        /* <DEDUP_REMOVED lines=9> */
.L_x_505:
[----:B------:R-:W-:Y:S05]  /*fe80*/  BSYNC B1 ;  /* 0x0000000000017941 */ /* 0x000fea0003800000 */
.L_x_504:
        /* <DEDUP_REMOVED lines=9> */
.L_x_507:
[----:B------:R-:W-:Y:S05]  /*ff20*/  BSYNC B1 ;  /* 0x0000000000017941 */ /* 0x000fea0003800000 */
.L_x_506:
        /* <DEDUP_REMOVED lines=12> */
.L_x_509:
[----:B------:R-:W-:Y:S05]  /*fff0*/  BSYNC B1 ;  /* 0x0000000000017941 */ /* 0x000fea0003800000 */
.L_x_508:
        /* <DEDUP_REMOVED lines=12> */
.L_x_511:
[----:B------:R-:W-:Y:S05]  /*100c0*/  BSYNC B1 ;  /* 0x0000000000017941 */ /* 0x000fea0003800000 */
.L_x_510:
        /* <DEDUP_REMOVED lines=9> */
.L_x_513:
[----:B------:R-:W-:Y:S05]  /*10160*/  BSYNC B1 ;  /* 0x0000000000017941 */ /* 0x000fea0003800000 */
.L_x_512:
        /* <DEDUP_REMOVED lines=9> */
.L_x_515:
[----:B------:R-:W-:Y:S05]  /*10200*/  BSYNC B1 ;  /* 0x0000000000017941 */ /* 0x000fea0003800000 */
.L_x_514:
        /* <DEDUP_REMOVED lines=12> */
.L_x_517:
[----:B------:R-:W-:Y:S05]  /*102d0*/  BSYNC B1 ;  /* 0x0000000000017941 */ /* 0x000fea0003800000 */
.L_x_516:
        /* <DEDUP_REMOVED lines=12> */
.L_x_519:
[----:B------:R-:W-:Y:S05]  /*103a0*/  BSYNC B1 ;  /* 0x0000000000017941 */ /* 0x000fea0003800000 */
.L_x_518:
        /* <DEDUP_REMOVED lines=9> */
.L_x_521:
[----:B------:R-:W-:Y:S05]  /*10440*/  BSYNC B1 ;  /* 0x0000000000017941 */ /* 0x000fea0003800000 */
.L_x_520:
        /* <DEDUP_REMOVED lines=9> */
.L_x_523:
[----:B------:R-:W-:Y:S05]  /*104e0*/  BSYNC B1 ;  /* 0x0000000000017941 */ /* 0x000fea0003800000 */
.L_x_522:
        /* <DEDUP_REMOVED lines=12> */
.L_x_525:
[----:B------:R-:W-:Y:S05]  /*105b0*/  BSYNC B1 ;  /* 0x0000000000017941 */ /* 0x000fea0003800000 */
.L_x_524:
        /* <DEDUP_REMOVED lines=12> */
.L_x_527:
[----:B------:R-:W-:Y:S05]  /*10680*/  BSYNC B1 ;  /* 0x0000000000017941 */ /* 0x000fea0003800000 */
.L_x_526:
        /* <DEDUP_REMOVED lines=9> */
.L_x_529:
[----:B------:R-:W-:Y:S05]  /*10720*/  BSYNC B1 ;  /* 0x0000000000017941 */ /* 0x000fea0003800000 */
.L_x_528:
        /* <DEDUP_REMOVED lines=9> */
.L_x_531:
[----:B------:R-:W-:Y:S05]  /*107c0*/  BSYNC B1 ;  /* 0x0000000000017941 */ /* 0x000fea0003800000 */
.L_x_530:
        /* <DEDUP_REMOVED lines=12> */
.L_x_533:
[----:B------:R-:W-:Y:S05]  /*10890*/  BSYNC B1 ;  /* 0x0000000000017941 */ /* 0x000fea0003800000 */
.L_x_532:
        /* <DEDUP_REMOVED lines=12> */
.L_x_535:
[----:B------:R-:W-:Y:S05]  /*10960*/  BSYNC B1 ;  /* 0x0000000000017941 */ /* 0x000fea0003800000 */
.L_x_534:
        /* <DEDUP_REMOVED lines=9> */
.L_x_537:
[----:B------:R-:W-:Y:S05]  /*10a00*/  BSYNC B1 ;  /* 0x0000000000017941 */ /* 0x000fea0003800000 */
.L_x_536:
        /* <DEDUP_REMOVED lines=9> */
.L_x_539:
[----:B------:R-:W-:Y:S05]  /*10aa0*/  BSYNC B1 ;  /* 0x0000000000017941 */ /* 0x000fea0003800000 */
.L_x_538:
[----:B-----5:R-:W-:Y:S01]  /*10ab0*/  HADD2.F32 R5, -RZ, R3.H0_H0 ;  /* 0x20000003ff057230 */ /* 0x020fe20000004100 */
[----:B------:R-:W-:Y:S01]  /*10ac0*/  ISETP.GT.AND P1, PT, R0, 0xf9, P1 ;  /* 0x000000f90000780c */ /* 0x000fe20000f24270 */
[----:B0-----:R-:W-:Y:S01]  /*10ad0*/  @P2 IMAD.MOV.U32 R4, RZ, RZ, R160 ;  /* 0x000000ffff042224 */ /* 0x001fe200078e00a0 */
[----:B------:R-:W-:Y:S02]  /*10ae0*/  BSSY B1, `(.L_x_540) ;  /* 0x0000009000017945 */ /* 0x000fe40003800000 */
[----:B------:R-:W-:-:S04]  /*10af0*/  FMUL R5, R5, R16 ;  /* 0x0000001005057220 */ /* 0x000fc80000400000 */
[----:B------:R-:W-:-:S05]  /*10b00*/  FFMA R5, R150, R2, R5 ;  /* 0x0000000296057223 */ /* 0x000fca0000000005 */
[----:B------:R-:W-:-:S04]  /*10b10*/  F2FP.F16.F32.PACK_AB R5, RZ, R5 ;  /* 0x00000005ff05723e */ /* 0x000fc800000000ff */
[----:B-1--4-:R-:W-:Y:S01]  /*10b20*/  PRMT R6, R5, 0x7610, R6 ;  /* 0x0000761005067816 */ /* 0x012fe20000000006 */
[----:B------:R-:W-:-:S05]  /*10b30*/  @P2 IMAD.MOV.U32 R5, RZ, RZ, R161 ;  /* 0x000000ffff052224 */ /* 0x000fca00078e00a1 */
[----:B------:R0:W-:Y:S01]  /*10b40*/  @P2 STG.E.U16 desc[UR36][R4.64+0x1f0], R6 ;  /* 0x0001f00604002986 */ /* 0x0001e2000c101524 */
[----:B------:R-:W-:Y:S05]  /*10b50*/  @!P1 BRA `(.L_x_541) ;  /* 0x0000000000049947 */ /* 0x000fea0003800000 */
[----:B------:R1:W5:Y:S02]  /*10b60*/  LDG.E.LTC128B.U16 R3, desc[UR36][R12.64+0x1f2] ;  /* 0x0001f2240c037981 */ /* 0x000364000c1e1520 */
.L_x_541:
[----:B------:R-:W-:Y:S05]  /*10b70*/  BSYNC B1 ;  /* 0x0000000000017941 */ /* 0x000fea0003800000 */
.L_x_540:
[----:B------:R-:W-:Y:S05]  /*10b80*/  @!P1 BRA `(.L_x_542) ;  /* 0x0000004c00b09947 */ /* 0x000fea0003800000 */
[----:B-----5:R-:W-:-:S05]  /*10b90*/  HADD2.F32 R3, -RZ, R3.H0_H0 ;  /* 0x20000003ff037230 */ /* 0x020fca0000004100 */
[----:B------:R-:W-:-:S04]  /*10ba0*/  FMUL R0, R3, R16 ;  /* 0x0000001003007220 */ /* 0x000fc80000400000 */
[----:B------:R-:W-:-:S05]  /*10bb0*/  FFMA R0, R151, R2, R0 ;  /* 0x0000000297007223 */ /* 0x000fca0000000000 */
[----:B------:R-:W-:-:S05]  /*10bc0*/  F2FP.F16.F32.PACK_AB R0, RZ, R0 ;  /* 0x00000000ff00723e */ /* 0x000fca00000000ff */
[----:B------:R4:W-:Y:S01]  /*10bd0*/  STG.E.U16 desc[UR36][R160.64+0x1f2], R0 ;  /* 0x0001f200a0007986 */ /* 0x0009e2000c101524 */
[----:B------:R-:W-:Y:S05]  /*10be0*/  BRA `(.L_x_542) ;  /* 0x0000004c00987947 */ /* 0x000fea0003800000 */
.L_x_35:
[----:B------:R-:W2:Y:S01]  /*10bf0*/  LDL.LU R3, [R1] ;  /* 0x0000000001037983 */ /* 0x000ea20000300800 */
[----:B------:R-:W-:-:S03]  /*10c00*/  ULDC.64 UR4, c[0x0][0x5c0] ;  /* 0x0001700000047ab9 */ /* 0x000fc60000000a00 */
[----:B------:R-:W3:Y:S04]  /*10c10*/  LDL.LU R9, [R1+0x60] ;  /* 0x0000600001097983 */ /* 0x000ee80000300800 */
[----:B------:R-:W4:Y:S04]  /*10c20*/  LDL.LU R11, [R1+0x8c] ;  /* 0x00008c00010b7983 */ /* 0x000f280000300800 */
[----:B------:R-:W5:Y:S04]  /*10c30*/  LDL.LU R12, [R1+0x90] ;  /* 0x00009000010c7983 */ /* 0x000f680000300800 */
        /* <DEDUP_REMOVED lines=74> */
[----:B------:R-:W5:Y:S01]  /*110e0*/  LDL.LU R161, [R1+0x1cc] ;  /* 0x0001cc0001a17983 */ /* 0x000f620000300800 */
[----:B--2---:R-:W-:-:S03]  /*110f0*/  FMUL R3, R3, R2 ;  /* 0x0000000203037220 */ /* 0x004fc60000400000 */
[----:B------:R-:W2:Y:S01]  /*11100*/  LDL.LU R160, [R1+0x1d0] ;  /* 0x0001d00001a07983 */ /* 0x000ea20000300800 */
[----:B------:R-:W-:-:S03]  /*11110*/  LEA R4, P0, R6, UR4, 0x1 ;  /* 0x0000000406047c11 */ /* 0x000fc6000f8008ff */
[----:B------:R-:W2:Y:S04]  /*11120*/  LDL.LU R159, [R1+0x1d4] ;  /* 0x0001d400019f7983 */ /* 0x000ea80000300800 */
[----:B------:R-:W2:Y:S04]  /*11130*/  LDL.LU R158, [R1+0x1d8] ;  /* 0x0001d800019e7983 */ /* 0x000ea80000300800 */
[----:B------:R-:W2:Y:S04]  /*11140*/  LDL.LU R157, [R1+0x1dc] ;  /* 0x0001dc00019d7983 */ /* 0x000ea80000300800 */
[----:B------:R-:W2:Y:S01]  /*11150*/  LDL.LU R156, [R1+0x1e0] ;  /* 0x0001e000019c7983 */ /* 0x000ea20000300800 */
[----:B------:R-:W-:-:S03]  /*11160*/  LEA.HI.X R5, R6, UR5, R10, 0x1, P0 ;  /* 0x0000000506057c11 */ /* 0x000fc600080f0c0a */
[----:B------:R-:W2:Y:S01]  /*11170*/  LDL.LU R155, [R1+0x1e4] ;  /* 0x0001e400019b7983 */ /* 0x000ea20000300800 */
[----:B------:R-:W-:-:S03]  /*11180*/  F2FP.F16.F32.PACK_AB R3, RZ, R3 ;  /* 0x00000003ff03723e */ /* 0x000fc600000000ff */
[----:B------:R-:W2:Y:S04]  /*11190*/  LDL.LU R154, [R1+0x1e8] ;  /* 0x0001e800019a7983 */ /* 0x000ea80000300800 */
[----:B------:R-:W2:Y:S04]  /*111a0*/  LDL.LU R23, [R1+0x1ec] ;  /* 0x0001ec0001177983 */ /* 0x000ea80000300800 */
[----:B------:R-:W2:Y:S04]  /*111b0*/  LDL.LU R22, [R1+0x1f0] ;  /* 0x0001f00001167983 */ /* 0x000ea80000300800 */
[----:B------:R-:W2:Y:S04]  /*111c0*/  LDL.LU R21, [R1+0x1f4] ;  /* 0x0001f40001157983 */ /* 0x000ea80000300800 */
[----:B------:R-:W2:Y:S04]  /*111d0*/  LDL.LU R20, [R1+0x1f8] ;  /* 0x0001f80001147983 */ /* 0x000ea80000300800 */
[----:B------:R-:W2:Y:S04]  /*111e0*/  LDL.LU R19, [R1+0x1fc] ;  /* 0x0001fc0001137983 */ /* 0x000ea80000300800 */
[----:B------:R-:W3:Y:S04]  /*111f0*/  LDL.LU R7, [R1+0x8] ;  /* 0x0000080001077983 */ /* 0x000ee80000300800 */
[----:B------:R-:W4:Y:S04]  /*11200*/  LDL.LU R6, [R1+0xc] ;  /* 0x00000c0001067983 */ /* 0x000f280000300800 */
[----:B------:R0:W-:Y:S04]  /*11210*/  @P1 STG.E.U16 desc[UR36][R4.64], R3 ;  /* 0x0000000304001986 */ /* 0x0001e8000c101524 */
[----:B0-----:R-:W5:Y:S01]  /*11220*/  LDL.LU R3, [R1+0x4] ;  /* 0x0000040001037983 */ /* 0x001f620000300800 */
[----:B------:R-:W-:Y:S01]  /*11230*/  ISETP.GT.AND P0, PT, R0, 0x1, P3 ;  /* 0x000000010000780c */ /* 0x000fe20001f04270 */
[----:B------:R-:W-:Y:S01]  /*11240*/  USHF.L.U32 UR5, UR8, 0x4, URZ ;  /* 0x0000000408057899 */ /* 0x000fe2000800063f */
[----:B------:R-:W-:Y:S01]  /*11250*/  ISETP.GT.AND P2, PT, R153, 0x8, PT ;  /* 0x000000089900780c */ /* 0x000fe20003f44270 */
[----:B------:R-:W-:Y:S01]  /*11260*/  USHF.L.U64.HI UR4, UR8, 0x4, UR9 ;  /* 0x0000000408047899 */ /* 0x000fe20008010209 */
[----:B---3--:R-:W-:-:S05]  /*11270*/  FMUL R7, R7, R2 ;  /* 0x0000000207077220 */ /* 0x008fca0000400000 */
[----:B------:R-:W-:-:S04]  /*11280*/  F2FP.F16.F32.PACK_AB R7, RZ, R7 ;  /* 0x00000007ff07723e */ /* 0x000fc800000000ff */
[----:B------:R-:W-:Y:S01]  /*11290*/  PRMT R8, R7, 0x7610, R8 ;  /* 0x0000761007087816 */ /* 0x000fe20000000008 */
[----:B-----5:R-:W-:-:S05]  /*112a0*/  FMUL R3, R3, R2 ;  /* 0x0000000203037220 */ /* 0x020fca0000400000 */
[----:B------:R-:W-:-:S05]  /*112b0*/  F2FP.F16.F32.PACK_AB R3, RZ, R3 ;  /* 0x00000003ff03723e */ /* 0x000fca00000000ff */
[----:B------:R4:W-:Y:S01]  /*112c0*/  @P0 STG.E.U16 desc[UR36][R4.64+0x2], R3 ;  /* 0x0000020304000986 */ /* 0x0009e2000c101524 */
[----:B------:R-:W-:Y:S01]  /*112d0*/  ISETP.GT.AND P0, PT, R0, RZ, P2 ;  /* 0x000000ff0000720c */ /* 0x000fe20001704270 */
[----:B----4-:R-:W-:Y:S01]  /*112e0*/  FMUL R3, R6, R2 ;  /* 0x0000000206037220 */ /* 0x010fe20000400000 */
[----:B------:R-:W-:-:S04]  /*112f0*/  IADD3 R6, P1, R4, UR5, RZ ;  /* 0x0000000504067c10 */ /* 0x000fc8000ff3e0ff */
[----:B------:R-:W-:Y:S02]  /*11300*/  IADD3.X R7, R5, UR4, RZ, P1, !PT ;  /* 0x0000000405077c10 */ /* 0x000fe40008ffe4ff */
[----:B------:R-:W-:-:S05]  /*11310*/  F2FP.F16.F32.PACK_AB R3, RZ, R3 ;  /* 0x00000003ff03723e */ /* 0x000fca00000000ff */
[----:B------:R0:W-:Y:S01]  /*11320*/  @P0 STG.E.U16 desc[UR36][R6.64], R8 ;  /* 0x0000000806000986 */ /* 0x0001e2000c101524 */
[----:B------:R-:W-:-:S03]  /*11330*/  ISETP.GT.AND P0, PT, R0, 0x1, P2 ;  /* 0x000000010000780c */ /* 0x000fc60001704270 */
[----:B0-----:R-:W3:Y:S10]  /*11340*/  LDL.LU R8, [R1+0x50] ;  /* 0x0000500001087983 */ /* 0x001ef40000300800 */
[----:B------:R0:W-:Y:S04]  /*11350*/  @P0 STG.E.U16 desc[UR36][R6.64+0x2], R3 ;  /* 0x0000020306000986 */ /* 0x0001e8000c101524 */
[----:B0-----:R-:W4:Y:S01]  /*11360*/  LDL.LU R3, [R1+0x10] ;  /* 0x0000100001037983 */ /* 0x001f220000300800 */
[----:B------:R-:W-:Y:S01]  /*11370*/  ISETP.GT.AND P0, PT, R0, 0x8, P3 ;  /* 0x000000080000780c */ /* 0x000fe20001f04270 */
[----:B----4-:R-:W-:-:S05]  /*11380*/  FMUL R3, R3, R2 ;  /* 0x0000000203037220 */ /* 0x010fca0000400000 */
[----:B------:R-:W-:-:S07]  /*11390*/  F2FP.F16.F32.PACK_AB R3, RZ, R3 ;  /* 0x00000003ff03723e */ /* 0x000fce00000000ff */
        /* <DEDUP_REMOVED lines=73> */
[----:B---3--:R-:W-:-:S05]  /*11830*/  FMUL R8, R8, R2 ;  /* 0x0000000208087220 */ /* 0x008fca0000400000 */
[----:B------:R-:W-:Y:S01]  /*11840*/  F2FP.F16.F32.PACK_AB R8, RZ, R8 ;  /* 0x00000008ff08723e */ /* 0x000fe200000000ff */
[----:B----4-:R-:W-:-:S05]  /*11850*/  FMUL R3, R3, R2 ;  /* 0x0000000203037220 */ /* 0x010fca0000400000 */
[----:B------:R-:W-:-:S05]  /*11860*/  F2FP.F16.F32.PACK_AB R3, RZ, R3 ;  /* 0x00000003ff03723e */ /* 0x000fca00000000ff */
[----:B------:R0:W-:Y:S01]  /*11870*/  @P0 STG.E.U16 desc[UR36][R6.64+0x42], R3 ;  /* 0x0000420306000986 */ /* 0x0001e2000c101524 */
[----:B------:R-:W-:-:S03]  /*11880*/  ISETP.GT.AND P0, PT, R0, 0x28, P3 ;  /* 0x000000280000780c */ /* 0x000fc60001f04270 */
[----:B0-----:R-:W3:Y:S01]  /*11890*/  LDL.LU R3, [R1+0x54] ;  /* 0x0000540001037983 */ /* 0x001ee20000300800 */
[----:B------:R-:W-:-:S09]  /*118a0*/  ISETP.GT.AND P1, PT, R0, 0x29, P3 ;  /* 0x000000290000780c */ /* 0x000fd20001f24270 */
[----:B------:R0:W-:Y:S04]  /*118b0*/  @P0 STG.E.U16 desc[UR36][R4.64+0x50], R8 ;  /* 0x0000500804000986 */ /* 0x0001e8000c101524 */
[----:B0-----:R-:W4:Y:S01]  /*118c0*/  LDL.LU R8, [R1+0x58] ;  /* 0x0000580001087983 */ /* 0x001f220000300800 */
[----:B---3--:R-:W-:-:S05]  /*118d0*/  FMUL R3, R3, R2 ;  /* 0x0000000203037220 */ /* 0x008fca0000400000 */
[----:B------:R-:W-:-:S05]  /*118e0*/  F2FP.F16.F32.PACK_AB R3, RZ, R3 ;  /* 0x00000003ff03723e */ /* 0x000fca00000000ff */
[----:B------:R0:W-:Y:S01]  /*118f0*/  @P1 STG.E.U16 desc[UR36][R4.64+0x52], R3 ;  /* 0x0000520304001986 */ /* 0x0001e2000c101524 */
[----:B----4-:R-:W-:-:S05]  /*11900*/  FMUL R8, R8, R2 ;  /* 0x0000000208087220 */ /* 0x010fca0000400000 */
[----:B------:R-:W-:Y:S01]  /*11910*/  F2FP.F16.F32.PACK_AB R8, RZ, R8 ;  /* 0x00000008ff08723e */ /* 0x000fe200000000ff */
[----:B0-----:R-:W3:Y:S03]  /*11920*/  LDL.LU R3, [R1+0x5c] ;  /* 0x00005c0001037983 */ /* 0x001ee60000300800 */
[----:B------:R-:W-:Y:S02]  /*11930*/  PRMT R10, R8, 0x7610, R10 ;  /* 0x00007610080a7816 */ /* 0x000fe4000000000a */
[----:B------:R-:W4:Y:S01]  /*11940*/  LDL.LU R8, [R1+0x64] ;  /* 0x0000640001087983 */ /* 0x000f220000300800 */
[C---:B------:R-:W-:Y:S02]  /*11950*/  ISETP.GT.AND P1, PT, R0.reuse, 0x28, P2 ;  /* 0x000000280000780c */ /* 0x040fe40001724270 */
[C---:B------:R-:W-:Y:S02]  /*11960*/  ISETP.GT.AND P4, PT, R0.reuse, 0x29, P2 ;  /* 0x000000290000780c */ /* 0x040fe40001784270 */
[C---:B------:R-:W-:Y:S01]  /*11970*/  ISETP.GT.AND P5, PT, R0.reuse, 0x30, P3 ;  /* 0x000000300000780c */ /* 0x040fe20001fa4270 */
[----:B------:R-:W-:Y:S01]  /*11980*/  FMUL R9, R9, R2 ;  /* 0x0000000209097220 */ /* 0x000fe20000400000 */
[----:B------:R-:W-:-:S04]  /*11990*/  ISETP.GT.AND P0, PT, R0, 0x31, P3 ;  /* 0x000000310000780c */ /* 0x000fc80001f04270 */
[----:B------:R-:W-:-:S03]  /*119a0*/  F2FP.F16.F32.PACK_AB R9, RZ, R9 ;  /* 0x00000009ff09723e */ /* 0x000fc600000000ff */
[----:B------:R0:W-:Y:S04]  /*119b0*/  @P1 STG.E.U16 desc[UR36][R6.64+0x50], R10 ;  /* 0x0000500a06001986 */ /* 0x0001e8000c101524 */
[----:B0-----:R-:W5:Y:S01]  /*119c0*/  LDL.LU R10, [R1+0x74] ;  /* 0x00007400010a7983 */ /* 0x001f620000300800 */
[----:B---3--:R-:W-:-:S05]  /*119d0*/  FMUL R3, R3, R2 ;  /* 0x0000000203037220 */ /* 0x008fca0000400000 */
[----:B------:R-:W-:Y:S01]  /*119e0*/  F2FP.F16.F32.PACK_AB R3, RZ, R3 ;  /* 0x00000003ff03723e */ /* 0x000fe200000000ff */
[----:B----4-:R-:W-:-:S04]  /*119f0*/  FMUL R8, R8, R2 ;  /* 0x0000000208087220 */ /* 0x010fc80000400000 */
[----:B------:R0:W-:Y:S04]  /*11a00*/  @P4 STG.E.U16 desc[UR36][R6.64+0x52], R3 ;  /* 0x0000520306004986 */ /* 0x0001e8000c101524 */
[----:B------:R1:W-:Y:S01]  /*11a10*/  @P5 STG.E.U16 desc[UR36][R4.64+0x60], R9 ;  /* 0x0000600904005986 */ /* 0x0003e2000c101524 */
[----:B0-----:R-:W-:-:S03]  /*11a20*/  F2FP.F16.F32.PACK_AB R3, RZ, R8 ;  /* 0x00000008ff03723e */ /* 0x001fc600000000ff */
[----:B------:R-:W3:Y:S01]  /*11a30*/  LDL.LU R8, [R1+0x68] ;  /* 0x0000680001087983 */ /* 0x000ee20000300800 */
[----:B-1----:R-:W-:-:S03]  /*11a40*/  PRMT R9, R3, 0x7610, R9 ;  /* 0x0000761003097816 */ /* 0x002fc60000000009 */
[----:B------:R-:W4:Y:S04]  /*11a50*/  LDL.LU R3, [R1+0x6c] ;  /* 0x00006c0001037983 */ /* 0x000f280000300800 */
[----:B------:R0:W-:Y:S04]  /*11a60*/  @P0 STG.E.U16 desc[UR36][R4.64+0x62], R9 ;  /* 0x0000620904000986 */ /* 0x0001e8000c101524 */
[----:B0-----:R-:W2:Y:S01]  /*11a70*/  LDL.LU R9, [R1+0x70] ;  /* 0x0000700001097983 */ /* 0x001ea20000300800 */
[----:B------:R-:W-:Y:S01]  /*11a80*/  ISETP.GT.AND P1, PT, R0, 0x30, P2 ;  /* 0x000000300000780c */ /* 0x000fe20001724270 */
[----:B---3--:R-:W-:-:S05]  /*11a90*/  FMUL R8, R8, R2 ;  /* 0x0000000208087220 */ /* 0x008fca0000400000 */
[----:B------:R-:W-:-:S07]  /*11aa0*/  F2FP.F16.F32.PACK_AB R8, RZ, R8 ;  /* 0x00000008ff08723e */ /* 0x000fce00000000ff */
[----:B------:R0:W-:Y:S01]  /*11ab0*/  @P1 STG.E.U16 desc[UR36][R6.64+0x60], R8 ;  /* 0x0000600806001986 */ /* 0x0001e2000c101524 */
[----:B--2---:R-:W-:-:S05]  /*11ac0*/  FMUL R9, R9, R2 ;  /* 0x0000000209097220 */ /* 0x004fca0000400000 */
[----:B0-----:R-:W-:-:S04]  /*11ad0*/  F2FP.F16.F32.PACK_AB R8, RZ, R9 ;  /* 0x00000009ff08723e */ /* 0x001fc800000000ff */
[----:B------:R-:W-:Y:S02]  /*11ae0*/  PRMT R9, R8, 0x7610, R9 ;  /* 0x0000761008097816 */ /* 0x000fe40000000009 */
[----:B------:R-:W2:Y:S01]  /*11af0*/  LDL.LU R8, [R1+0x78] ;  /* 0x0000780001087983 */ /* 0x000ea20000300800 */
[C---:B------:R-:W-:Y:S01]  /*11b00*/  ISETP.GT.AND P4, PT, R0.reuse, 0x31, P2 ;  /* 0x000000310000780c */ /* 0x040fe20001784270 */
[-C--:B----4-:R-:W-:Y:S01]  /*11b10*/  FMUL R3, R3, R2.reuse ;  /* 0x0000000203037220 */ /* 0x090fe20000400000 */
[----:B------:R-:W-:Y:S01]  /*11b20*/  ISETP.GT.AND P5, PT, R0, 0x38, P3 ;  /* 0x000000380000780c */ /* 0x000fe20001fa4270 */
[----:B-----5:R-:W-:-:S03]  /*11b30*/  FMUL R10, R10, R2 ;  /* 0x000000020a0a7220 */ /* 0x020fc60000400000 */
[----:B------:R-:W-:Y:S02]  /*11b40*/  F2FP.F16.F32.PACK_AB R3, RZ, R3 ;  /* 0x00000003ff03723e */ /* 0x000fe400000000ff */
[----:B------:R-:W-:-:S05]  /*11b50*/  ISETP.GT.AND P6, PT, R0, 0x39, P3 ;  /* 0x000000390000780c */ /* 0x000fca0001fc4270 */
[----:B------:R0:W-:Y:S04]  /*11b60*/  @P4 STG.E.U16 desc[UR36][R6.64+0x62], R3 ;  /* 0x0000620306004986 */ /* 0x0001e8000c101524 */
[----:B------:R1:W-:Y:S01]  /*11b70*/  @P5 STG.E.U16 desc[UR36][R4.64+0x70], R9 ;  /* 0x0000700904005986 */ /* 0x0003e2000c101524 */
[----:B0-----:R-:W-:-:S04]  /*11b80*/  F2FP.F16.F32.PACK_AB R3, RZ, R10 ;  /* 0x0000000aff03723e */ /* 0x001fc800000000ff */
[----:B------:R-:W-:Y:S01]  /*11b90*/  PRMT R10, R3, 0x7610, R10 ;  /* 0x00007610030a7816 */ /* 0x000fe2000000000a */
[----:B-1----:R-:W3:Y:S04]  /*11ba0*/  LDL.LU R9, [R1+0x80] ;  /* 0x0000800001097983 */ /* 0x002ee80000300800 */
[----:B------:R0:W-:Y:S01]  /*11bb0*/  @P6 STG.E.U16 desc[UR36][R4.64+0x72], R10 ;  /* 0x0000720a04006986 */ /* 0x0001e2000c101524 */
[----:B--2---:R-:W-:-:S05]  /*11bc0*/  FMUL R8, R8, R2 ;  /* 0x0000000208087220 */ /* 0x004fca0000400000 */
[----:B------:R-:W-:Y:S02]  /*11bd0*/  F2FP.F16.F32.PACK_AB R3, RZ, R8 ;  /* 0x00000008ff03723e */ /* 0x000fe400000000ff */
[----:B------:R-:W2:Y:S02]  /*11be0*/  LDL.LU R8, [R1+0x7c] ;  /* 0x00007c0001087983 */ /* 0x000ea40000300800 */
[----:B0-----:R-:W-:Y:S02]  /*11bf0*/  PRMT R10, R3, 0x7610, R10 ;  /* 0x00007610030a7816 */ /* 0x001fe4000000000a */
[----:B------:R-:W4:Y:S01]  /*11c00*/  LDL.LU R3, [R1+0x84] ;  /* 0x0000840001037983 */ /* 0x000f220000300800 */
[C---:B------:R-:W-:Y:S02]  /*11c10*/  ISETP.GT.AND P0, PT, R0.reuse, 0x38, P2 ;  /* 0x000000380000780c */ /* 0x040fe40001704270 */
[C---:B------:R-:W-:Y:S02]  /*11c20*/  ISETP.GT.AND P1, PT, R0.reuse, 0x39, P2 ;  /* 0x000000390000780c */ /* 0x040fe40001724270 */
[----:B------:R-:W-:-:S02]  /*11c30*/  ISETP.GT.AND P4, PT, R0, 0x40, P3 ;  /* 0x000000400000780c */ /* 0x000fc40001f84270 */
[----:B------:R-:W-:-:S07]  /*11c40*/  ISETP.GT.AND P5, PT, R0, 0x41, P3 ;  /* 0x000000410000780c */ /* 0x000fce0001fa4270 */
[----:B------:R0:W-:Y:S01]  /*11c50*/  @P0 STG.E.U16 desc[UR36][R6.64+0x70], R10 ;  /* 0x0000700a06000986 */ /* 0x0001e2000c101524 */
[----:B---3--:R-:W-:-:S05]  /*11c60*/  FMUL R9, R9, R2 ;  /* 0x0000000209097220 */ /* 0x008fca0000400000 */
[----:B------:R-:W-:Y:S01]  /*11c70*/  F2FP.F16.F32.PACK_AB R9, RZ, R9 ;  /* 0x00000009ff09723e */ /* 0x000fe200000000ff */
[-C--:B--2---:R-:W-:Y:S01]  /*11c80*/  FMUL R8, R8, R2.reuse ;  /* 0x0000000208087220 */ /* 0x084fe20000400000 */
[----:B----4-:R-:W-:-:S04]  /*11c90*/  FMUL R3, R3, R2 ;  /* 0x0000000203037220 */ /* 0x010fc80000400000 */
[----:B------:R-:W-:-:S04]  /*11ca0*/  F2FP.F16.F32.PACK_AB R8, RZ, R8 ;  /* 0x00000008ff08723e */ /* 0x000fc800000000ff */
[----:B0-----:R-:W-:Y:S02]  /*11cb0*/  PRMT R10, R8, 0x7610, R10 ;  /* 0x00007610080a7816 */ /* 0x001fe4000000000a */
[----:B------:R-:W-:Y:S01]  /*11cc0*/  F2FP.F16.F32.PACK_AB R3, RZ, R3 ;  /* 0x00000003ff03723e */ /* 0x000fe200000000ff */
[----:B------:R-:W2:Y:S04]  /*11cd0*/  LDL.LU R8, [R1+0x88] ;  /* 0x0000880001087983 */ /* 0x000ea80000300800 */
[----:B------:R-:W-:Y:S04]  /*11ce0*/  @P1 STG.E.U16 desc[UR36][R6.64+0x72], R10 ;  /* 0x0000720a06001986 */ /* 0x000fe8000c101524 */
[----:B------:R0:W-:Y:S04]  /*11cf0*/  @P4 STG.E.U16 desc[UR36][R4.64+0x80], R9 ;  /* 0x0000800904004986 */ /* 0x0001e8000c101524 */
[----:B------:R1:W-:Y:S04]  /*11d00*/  @P5 STG.E.U16 desc[UR36][R4.64+0x82], R3 ;  /* 0x0000820304005986 */ /* 0x0003e8000c101524 */
[----:B0-----:R-:W3:Y:S04]  /*11d10*/  LDL.LU R9, [R1+0x94] ;  /* 0x0000940001097983 */ /* 0x001ee80000300800 */
[----:B-1----:R-:W4:Y:S01]  /*11d20*/  LDL.LU R3, [R1+0x98] ;  /* 0x0000980001037983 */ /* 0x002f220000300800 */
[----:B------:R-:W-:Y:S01]  /*11d30*/  ISETP.GT.AND P0, PT, R0, 0x40, P2 ;  /* 0x000000400000780c */ /* 0x000fe20001704270 */
[----:B--2---:R-:W-:-:S05]  /*11d40*/  FMUL R8, R8, R2 ;  /* 0x0000000208087220 */ /* 0x004fca0000400000 */
[----:B------:R-:W-:-:S07]  /*11d50*/  F2FP.F16.F32.PACK_AB R8, RZ, R8 ;  /* 0x00000008ff08723e */ /* 0x000fce00000000ff */
[----:B------:R0:W-:Y:S01]  /*11d60*/  @P0 STG.E.U16 desc[UR36][R6.64+0x80], R8 ;  /* 0x0000800806000986 */ /* 0x0001e2000c101524 */
[----:B----4-:R-:W-:-:S05]  /*11d70*/  FMUL R3, R3, R2 ;  /* 0x0000000203037220 */ /* 0x010fca0000400000 */
[----:B0-----:R-:W-:Y:S02]  /*11d80*/  F2FP.F16.F32.PACK_AB R8, RZ, R3 ;  /* 0x00000003ff08723e */ /* 0x001fe400000000ff */
[----:B------:R-:W2:Y:S02]  /*11d90*/  LDL.LU R3, [R1+0x9c] ;  /* 0x00009c0001037983 */ /* 0x000ea40000300800 */
[----:B------:R-:W-:Y:S02]  /*11da0*/  PRMT R13, R8, 0x7610, R13 ;  /* 0x00007610080d7816 */ /* 0x000fe4000000000d */
[----:B------:R-:W4:Y:S01]  /*11db0*/  LDL.LU R8, [R1+0xa0] ;  /* 0x0000a00001087983 */ /* 0x000f220000300800 */
[C---:B------:R-:W-:Y:S01]  /*11dc0*/  ISETP.GT.AND P1, PT, R0.reuse, 0x41, P2 ;  /* 0x000000410000780c */ /* 0x040fe20001724270 */
[-C--:B---3--:R-:W-:Y:S01]  /*11dd0*/  FMUL R9, R9, R2.reuse ;  /* 0x0000000209097220 */ /* 0x088fe20000400000 */
[-C--:B------:R-:W-:Y:S01]  /*11de0*/  FMUL R11, R11, R2.reuse ;  /* 0x000000020b0b7220 */ /* 0x080fe20000400000 */
[----:B------:R-:W-:Y:S01]  /*11df0*/  ISETP.GT.AND P4, PT, R0, 0x48, P3 ;  /* 0x000000480000780c */ /* 0x000fe20001f84270 */
[----:B------:R-:W-:-:S02]  /*11e00*/  FMUL R12, R12, R2 ;  /* 0x000000020c0c7220 */ /* 0x000fc40000400000 */
[----:B------:R-:W-:Y:S02]  /*11e10*/  F2FP.F16.F32.PACK_AB R9, RZ, R9 ;  /* 0x00000009ff09723e */ /* 0x000fe400000000ff */
[----:B------:R-:W-:Y:S02]  /*11e20*/  F2FP.F16.F32.PACK_AB R11, RZ, R11 ;  /* 0x0000000bff0b723e */ /* 0x000fe400000000ff */
[----:B------:R-:W-:Y:S02]  /*11e30*/  F2FP.F16.F32.PACK_AB R10, RZ, R12 ;  /* 0x0000000cff0a723e */ /* 0x000fe400000000ff */
[----:B------:R-:W-:Y:S02]  /*11e40*/  PRMT R12, R9, 0x7610, R12 ;  /* 0x00007610090c7816 */ /* 0x000fe4000000000c */
[C---:B------:R-:W-:Y:S01]  /*11e50*/  ISETP.GT.AND P5, PT, R0.reuse, 0x49, P3 ;  /* 0x000000490000780c */ /* 0x040fe20001fa4270 */
[----:B------:R-:W-:Y:S01]  /*11e60*/  @P1 STG.E.U16 desc[UR36][R6.64+0x82], R11 ;  /* 0x0000820b06001986 */ /* 0x000fe2000c101524 */
[----:B------:R-:W-:-:S02]  /*11e70*/  ISETP.GT.AND P0, PT, R0, 0x48, P2 ;  /* 0x000000480000780c */ /* 0x000fc40001704270 */
[C---:B------:R-:W-:Y:S01]  /*11e80*/  ISETP.GT.AND P1, PT, R0.reuse, 0x49, P2 ;  /* 0x000000490000780c */ /* 0x040fe20001724270 */
[----:B------:R0:W-:Y:S01]  /*11e90*/  @P4 STG.E.U16 desc[UR36][R4.64+0x90], R10 ;  /* 0x0000900a04004986 */ /* 0x0001e2000c101524 */
[----:B------:R-:W-:-:S07]  /*11ea0*/  ISETP.GT.AND P4, PT, R0, 0x50, P3 ;  /* 0x000000500000780c */ /* 0x000fce0001f84270 */
[----:B------:R1:W-:Y:S01]  /*11eb0*/  @P5 STG.E.U16 desc[UR36][R4.64+0x92], R12 ;  /* 0x0000920c04005986 */ /* 0x0003e2000c101524 */
[----:B------:R-:W-:-:S03]  /*11ec0*/  ISETP.GT.AND P5, PT, R0, 0x51, P3 ;  /* 0x000000510000780c */ /* 0x000fc60001fa4270 */
[----:B------:R3:W-:Y:S01]  /*11ed0*/  @P0 STG.E.U16 desc[UR36][R6.64+0x90], R13 ;  /* 0x0000900d06000986 */ /* 0x0007e2000c101524 */
[C---:B------:R-:W-:Y:S02]  /*11ee0*/  ISETP.GT.AND P0, PT, R0.reuse, 0x51, P2 ;  /* 0x000000510000780c */ /* 0x040fe40001704270 */
[----:B------:R-:W-:Y:S01]  /*11ef0*/  ISETP.GT.AND P6, PT, R0, 0x71, P3 ;  /* 0x000000710000780c */ /* 0x000fe20001fc4270 */
[----:B--2---:R-:W-:-:S05]  /*11f00*/  FMUL R3, R3, R2 ;  /* 0x0000000203037220 */ /* 0x004fca0000400000 */
[----:B------:R-:W-:Y:S01]  /*11f10*/  F2FP.F16.F32.PACK_AB R9, RZ, R3 ;  /* 0x00000003ff09723e */ /* 0x000fe200000000ff */
[-C--:B----4-:R-:W-:Y:S01]  /*11f20*/  FMUL R3, R8, R2.reuse ;  /* 0x0000000208037220 */ /* 0x090fe20000400000 */
[----:B------:R-:W-:-:S04]  /*11f30*/  FMUL R8, R235, R2 ;  /* 0x00000002eb087220 */ /* 0x000fc80000400000 */
[----:B------:R-:W-:Y:S02]  /*11f40*/  F2FP.F16.F32.PACK_AB R3, RZ, R3 ;  /* 0x00000003ff03723e */ /* 0x000fe400000000ff */
[----:B0-----:R-:W-:Y:S02]  /*11f50*/  PRMT R10, R9, 0x7610, R10 ;  /* 0x00007610090a7816 */ /* 0x001fe4000000000a */
[----:B------:R-:W-:Y:S01]  /*11f60*/  PRMT R11, R3, 0x7610, R11 ;  /* 0x00007610030b7816 */ /* 0x000fe2000000000b */
[----:B------:R-:W-:Y:S01]  /*11f70*/  FMUL R3, R233, R2 ;  /* 0x00000002e9037220 */ /* 0x000fe20000400000 */
[----:B------:R-:W-:Y:S01]  /*11f80*/  F2FP.F16.F32.PACK_AB R8, RZ, R8 ;  /* 0x00000008ff08723e */ /* 0x000fe200000000ff */
[----:B------:R-:W-:Y:S01]  /*11f90*/  FMUL R9, R234, R2 ;  /* 0x00000002ea097220 */ /* 0x000fe20000400000 */
[----:B------:R0:W-:Y:S02]  /*11fa0*/  @P1 STG.E.U16 desc[UR36][R6.64+0x92], R10 ;  /* 0x0000920a06001986 */ /* 0x0001e4000c101524 */
[----:B-1----:R-:W-:-:S02]  /*11fb0*/  PRMT R12, R8, 0x7610, R12 ;  /* 0x00007610080c7816 */ /* 0x002fc4000000000c */
[----:B------:R-:W-:Y:S01]  /*11fc0*/  F2FP.F16.F32.PACK_AB R8, RZ, R3 ;  /* 0x00000003ff08723e */ /* 0x000fe200000000ff */
[-C--:B------:R-:W-:Y:S01]  /*11fd0*/  FMUL R3, R232, R2.reuse ;  /* 0x00000002e8037220 */ /* 0x080fe20000400000 */
[C---:B------:R-:W-:Y:S02]  /*11fe0*/  ISETP.GT.AND P1, PT, R0.reuse, 0x50, P2 ;  /* 0x000000500000780c */ /* 0x040fe40001724270 */
[----:B------:R-:W-:Y:S01]  /*11ff0*/  F2FP.F16.F32.PACK_AB R9, RZ, R9 ;  /* 0x00000009ff09723e */ /* 0x000fe200000000ff */
[----:B------:R1:W-:Y:S01]  /*12000*/  @P4 STG.E.U16 desc[UR36][R4.64+0xa0], R11 ;  /* 0x0000a00b04004986 */ /* 0x0003e2000c101524 */
[----:B------:R-:W-:Y:S02]  /*12010*/  ISETP.GT.AND P4, PT, R0, 0x58, P3 ;  /* 0x000000580000780c */ /* 0x000fe40001f84270 */
[----:B---3--:R-:W-:Y:S02]  /*12020*/  PRMT R13, R9, 0x7610, R13 ;  /* 0x00007610090d7816 */ /* 0x008fe4000000000d */
[----:B------:R-:W-:Y:S01]  /*12030*/  F2FP.F16.F32.PACK_AB R9, RZ, R3 ;  /* 0x00000003ff09723e */ /* 0x000fe200000000ff */
[-C--:B------:R-:W-:Y:S01]  /*12040*/  FMUL R3, R230, R2.reuse ;  /* 0x00000002e6037220 */ /* 0x080fe20000400000 */
[----:B------:R-:W-:Y:S01]  /*12050*/  PRMT R14, R8, 0x7610, R14 ;  /* 0x00007610080e7816 */ /* 0x000fe2000000000e */
[----:B------:R-:W-:Y:S01]  /*12060*/  FMUL R8, R231, R2 ;  /* 0x00000002e7087220 */ /* 0x000fe20000400000 */
[----:B------:R2:W-:Y:S01]  /*12070*/  @P5 STG.E.U16 desc[UR36][R4.64+0xa2], R12 ;  /* 0x0000a20c04005986 */ /* 0x0005e2000c101524 */
[----:B------:R-:W-:-:S02]  /*12080*/  ISETP.GT.AND P5, PT, R0, 0x59, P3 ;  /* 0x000000590000780c */ /* 0x000fc40001fa4270 */
[----:B------:R-:W-:Y:S01]  /*12090*/  F2FP.F16.F32.PACK_AB R3, RZ, R3 ;  /* 0x00000003ff03723e */ /* 0x000fe200000000ff */
[----:B------:R-:W-:Y:S01]  /*120a0*/  @P1 STG.E.U16 desc[UR36][R6.64+0xa0], R13 ;  /* 0x0000a00d06001986 */ /* 0x000fe2000c101524 */
[----:B0-----:R-:W-:Y:S01]  /*120b0*/  F2FP.F16.F32.PACK_AB R10, RZ, R8 ;  /* 0x00000008ff0a723e */ /* 0x001fe200000000ff */
[-C--:B------:R-:W-:Y:S01]  /*120c0*/  FMUL R8, R229, R2.reuse ;  /* 0x00000002e5087220 */ /* 0x080fe20000400000 */
[----:B-1----:R-:W-:Y:S01]  /*120d0*/  PRMT R11, R3, 0x7610, R11 ;  /* 0x00007610030b7816 */ /* 0x002fe2000000000b */
[----:B------:R-:W-:Y:S01]  /*120e0*/  @P0 STG.E.U16 desc[UR36][R6.64+0xa2], R14 ;  /* 0x0000a20e06000986 */ /* 0x000fe2000c101524 */
[----:B------:R-:W-:Y:S01]  /*120f0*/  ISETP.GT.AND P0, PT, R0, 0x58, P2 ;  /* 0x000000580000780c */ /* 0x000fe20001704270 */
[----:B------:R-:W-:Y:S01]  /*12100*/  FMUL R3, R228, R2 ;  /* 0x00000002e4037220 */ /* 0x000fe20000400000 */
[C---:B------:R-:W-:Y:S01]  /*12110*/  ISETP.GT.AND P1, PT, R0.reuse, 0x59, P2 ;  /* 0x000000590000780c */ /* 0x040fe20001724270 */
[----:B------:R0:W-:Y:S01]  /*12120*/  @P4 STG.E.U16 desc[UR36][R4.64+0xb0], R9 ;  /* 0x0000b00904004986 */ /* 0x0001e2000c101524 */
[----:B------:R-:W-:-:S02]  /*12130*/  ISETP.GT.AND P4, PT, R0, 0x60, P3 ;  /* 0x000000600000780c */ /* 0x000fc40001f84270 */
[----:B------:R-:W-:Y:S01]  /*12140*/  F2FP.F16.F32.PACK_AB R8, RZ, R8 ;  /* 0x00000008ff08723e */ /* 0x000fe200000000ff */
[----:B------:R1:W-:Y:S03]  /*12150*/  @P5 STG.E.U16 desc[UR36][R4.64+0xb2], R10 ;  /* 0x0000b20a04005986 */ /* 0x0003e6000c101524 */
[----:B--2---:R-:W-:Y:S02]  /*12160*/  PRMT R12, R8, 0x7610, R12 ;  /* 0x00007610080c7816 */ /* 0x004fe4000000000c */
[----:B0-----:R-:W-:Y:S01]  /*12170*/  F2FP.F16.F32.PACK_AB R9, RZ, R3 ;  /* 0x00000003ff09723e */ /* 0x001fe200000000ff */
[-C--:B------:R-:W-:Y:S01]  /*12180*/  FMUL R3, R227, R2.reuse ;  /* 0x00000002e3037220 */ /* 0x080fe20000400000 */
[-C--:B------:R-:W-:Y:S02]  /*12190*/  FMUL R8, R226, R2.reuse ;  /* 0x00000002e2087220 */ /* 0x080fe40000400000 */
[----:B-1----:R-:W-:Y:S01]  /*121a0*/  PRMT R10, R9, 0x7610, R10 ;  /* 0x00007610090a7816 */ /* 0x002fe2000000000a */
[----:B------:R0:W-:Y:S01]  /*121b0*/  @P0 STG.E.U16 desc[UR36][R6.64+0xb0], R11 ;  /* 0x0000b00b06000986 */ /* 0x0001e2000c101524 */
[----:B------:R-:W-:Y:S01]  /*121c0*/  F2FP.F16.F32.PACK_AB R3, RZ, R3 ;  /* 0x00000003ff03723e */ /* 0x000fe200000000ff */
[----:B------:R-:W-:Y:S01]  /*121d0*/  FMUL R9, R225, R2 ;  /* 0x00000002e1097220 */ /* 0x000fe20000400000 */
[C---:B------:R-:W-:Y:S01]  /*121e0*/  ISETP.GT.AND P5, PT, R0.reuse, 0x61, P3 ;  /* 0x000000610000780c */ /* 0x040fe20001fa4270 */
[----:B------:R1:W-:Y:S01]  /*121f0*/  @P1 STG.E.U16 desc[UR36][R6.64+0xb2], R12 ;  /* 0x0000b20c06001986 */ /* 0x0003e2000c101524 */
[----:B------:R-:W-:-:S03]  /*12200*/  ISETP.GT.AND P1, PT, R0, 0x60, P2 ;  /* 0x000000600000780c */ /* 0x000fc60001724270 */
[----:B------:R-:W-:Y:S01]  /*12210*/  @P4 STG.E.U16 desc[UR36][R4.64+0xc0], R10 ;  /* 0x0000c00a04004986 */ /* 0x000fe2000c101524 */
[----:B------:R-:W-:Y:S02]  /*12220*/  ISETP.GT.AND P4, PT, R0, 0x61, P2 ;  /* 0x000000610000780c */ /* 0x000fe40001784270 */
[----:B------:R-:W-:Y:S02]  /*12230*/  F2FP.F16.F32.PACK_AB R8, RZ, R8 ;  /* 0x00000008ff08723e */ /* 0x000fe400000000ff */
[----:B0-----:R-:W-:Y:S01]  /*12240*/  PRMT R11, R3, 0x7610, R11 ;  /* 0x00007610030b7816 */ /* 0x001fe2000000000b */
[-C--:B------:R-:W-:Y:S01]  /*12250*/  FMUL R3, R224, R2.reuse ;  /* 0x00000002e0037220 */ /* 0x080fe20000400000 */
[----:B------:R-:W-:Y:S02]  /*12260*/  F2FP.F16.F32.PACK_AB R9, RZ, R9 ;  /* 0x00000009ff09723e */ /* 0x000fe400000000ff */
[----:B-1----:R-:W-:Y:S02]  /*12270*/  PRMT R12, R8, 0x7610, R12 ;  /* 0x00007610080c7816 */ /* 0x002fe4000000000c */
[----:B------:R-:W-:Y:S01]  /*12280*/  F2FP.F16.F32.PACK_AB R8, RZ, R3 ;  /* 0x00000003ff08723e */ /* 0x000fe200000000ff */
[----:B------:R-:W-:Y:S01]  /*12290*/  FMUL R3, R223, R2 ;  /* 0x00000002df037220 */ /* 0x000fe20000400000 */
[----:B------:R-:W-:Y:S01]  /*122a0*/  PRMT R13, R9, 0x7610, R13 ;  /* 0x00007610090d7816 */ /* 0x000fe2000000000d */
[----:B------:R0:W-:Y:S01]  /*122b0*/  @P5 STG.E.U16 desc[UR36][R4.64+0xc2], R11 ;  /* 0x0000c20b04005986 */ /* 0x0001e2000c101524 */
[----:B------:R-:W-:-:S02]  /*122c0*/  ISETP.GT.AND P0, PT, R0, 0x68, P3 ;  /* 0x000000680000780c */ /* 0x000fc40001f04270 */
[----:B------:R-:W-:Y:S01]  /*122d0*/  F2FP.F16.F32.PACK_AB R9, RZ, R3 ;  /* 0x00000003ff09723e */ /* 0x000fe200000000ff */
[----:B------:R1:W-:Y:S01]  /*122e0*/  @P1 STG.E.U16 desc[UR36][R6.64+0xc0], R12 ;  /* 0x0000c00c06001986 */ /* 0x0003e2000c101524 */
[----:B------:R-:W-:-:S03]  /*122f0*/  FMUL R3, R221, R2 ;  /* 0x00000002dd037220 */ /* 0x000fc60000400000 */
[----:B------:R-:W-:Y:S01]  /*12300*/  @P4 STG.E.U16 desc[UR36][R6.64+0xc2], R13 ;  /* 0x0000c20d06004986 */ /* 0x000fe2000c101524 */
[----:B------:R-:W-:Y:S02]  /*12310*/  ISETP.GT.AND P4, PT, R0, 0x69, P3 ;  /* 0x000000690000780c */ /* 0x000fe40001f84270 */
[----:B------:R-:W-:Y:S01]  /*12320*/  PRMT R14, R8, 0x7610, R14 ;  /* 0x00007610080e7816 */ /* 0x000fe2000000000e */
[-C--:B------:R-:W-:Y:S01]  /*12330*/  FMUL R8, R222, R2.reuse ;  /* 0x00000002de087220 */ /* 0x080fe20000400000 */
[----:B------:R-:W-:Y:S02]  /*12340*/  F2FP.F16.F32.PACK_AB R3, RZ, R3 ;  /* 0x00000003ff03723e */ /* 0x000fe400000000ff */
[----:B------:R-:W-:Y:S01]  /*12350*/  ISETP.GT.AND P1, PT, R0, 0x68, P2 ;  /* 0x000000680000780c */ /* 0x000fe20001724270 */
[----:B------:R-:W-:Y:S01]  /*12360*/  @P0 STG.E.U16 desc[UR36][R4.64+0xd0], R14 ;  /* 0x0000d00e04000986 */ /* 0x000fe2000c101524 */
[----:B0-----:R-:W-:Y:S01]  /*12370*/  PRMT R11, R3, 0x7610, R11 ;  /* 0x00007610030b7816 */ /* 0x001fe2000000000b */
[----:B------:R-:W-:Y:S01]  /*12380*/  FMUL R3, R219, R2 ;  /* 0x00000002db037220 */ /* 0x000fe20000400000 */
[----:B------:R-:W-:Y:S01]  /*12390*/  F2FP.F16.F32.PACK_AB R10, RZ, R8 ;  /* 0x00000008ff0a723e */ /* 0x000fe200000000ff */
[----:B------:R-:W-:Y:S01]  /*123a0*/  FMUL R8, R220, R2 ;  /* 0x00000002dc087220 */ /* 0x000fe20000400000 */
[C---:B------:R-:W-:Y:S01]  /*123b0*/  ISETP.GT.AND P0, PT, R0.reuse, 0x69, P2 ;  /* 0x000000690000780c */ /* 0x040fe20001704270 */
[----:B------:R0:W-:Y:S01]  /*123c0*/  @P4 STG.E.U16 desc[UR36][R4.64+0xd2], R9 ;  /* 0x0000d20904004986 */ /* 0x0001e2000c101524 */
[----:B------:R-:W-:-:S02]  /*123d0*/  ISETP.GT.AND P5, PT, R0, 0x70, P3 ;  /* 0x000000700000780c */ /* 0x000fc40001fa4270 */
[----:B------:R-:W-:-:S04]  /*123e0*/  F2FP.F16.F32.PACK_AB R8, RZ, R8 ;  /* 0x00000008ff08723e */ /* 0x000fc800000000ff */
[----:B-1----:R-:W-:Y:S02]  /*123f0*/  PRMT R12, R8, 0x7610, R12 ;  /* 0x00007610080c7816 */ /* 0x002fe4000000000c */
[----:B0-----:R-:W-:Y:S01]  /*12400*/  F2FP.F16.F32.PACK_AB R9, RZ, R3 ;  /* 0x00000003ff09723e */ /* 0x001fe200000000ff */
[-C--:B------:R-:W-:Y:S01]  /*12410*/  FMUL R3, R218, R2.reuse ;  /* 0x00000002da037220 */ /* 0x080fe20000400000 */
[----:B------:R-:W-:Y:S01]  /*12420*/  FMUL R8, R217, R2 ;  /* 0x00000002d9087220 */ /* 0x000fe20000400000 */
[----:B------:R0:W-:Y:S03]  /*12430*/  @P1 STG.E.U16 desc[UR36][R6.64+0xd0], R10 ;  /* 0x0000d00a06001986 */ /* 0x0001e6000c101524 */
[----:B------:R-:W-:Y:S01]  /*12440*/  F2FP.F16.F32.PACK_AB R3, RZ, R3 ;  /* 0x00000003ff03723e */ /* 0x000fe200000000ff */
[----:B------:R1:W-:Y:S01]  /*12450*/  @P0 STG.E.U16 desc[UR36][R6.64+0xd2], R11 ;  /* 0x0000d20b06000986 */ /* 0x0003e2000c101524 */
[----:B------:R-:W-:-:S02]  /*12460*/  ISETP.GT.AND P1, PT, R0, 0x70, P2 ;  /* 0x000000700000780c */ /* 0x000fc40001724270 */
[----:B------:R-:W-:Y:S01]  /*12470*/  F2FP.F16.F32.PACK_AB R8, RZ, R8 ;  /* 0x00000008ff08723e */ /* 0x000fe200000000ff */
[----:B------:R2:W-:Y:S01]  /*12480*/  @P5 STG.E.U16 desc[UR36][R4.64+0xe0], R12 ;  /* 0x0000e00c04005986 */ /* 0x0005e2000c101524 */
[----:B0-----:R-:W-:Y:S01]  /*12490*/  PRMT R10, R9, 0x7610, R10 ;  /* 0x00007610090a7816 */ /* 0x001fe2000000000a */
[-C--:B------:R-:W-:Y:S01]  /*124a0*/  FMUL R9, R216, R2.reuse ;  /* 0x00000002d8097220 */ /* 0x080fe20000400000 */
[----:B-1----:R-:W-:Y:S01]  /*124b0*/  PRMT R11, R3, 0x7610, R11 ;  /* 0x00007610030b7816 */ /* 0x002fe2000000000b */
[----:B------:R-:W-:-:S03]  /*124c0*/  FMUL R3, R215, R2 ;  /* 0x00000002d7037220 */ /* 0x000fc60000400000 */
[----:B------:R-:W-:Y:S02]  /*124d0*/  F2FP.F16.F32.PACK_AB R9, RZ, R9 ;  /* 0x00000009ff09723e */ /* 0x000fe400000000ff */
[----:B--2---:R-:W-:Y:S02]  /*124e0*/  PRMT R12, R8, 0x7610, R12 ;  /* 0x00007610080c7816 */ /* 0x004fe4000000000c */
[----:B------:R-:W-:Y:S01]  /*124f0*/  F2FP.F16.F32.PACK_AB R8, RZ, R3 ;  /* 0x00000003ff08723e */ /* 0x000fe200000000ff */
[----:B------:R-:W-:Y:S01]  /*12500*/  FMUL R3, R214, R2 ;  /* 0x00000002d6037220 */ /* 0x000fe20000400000 */
[C---:B------:R-:W-:Y:S02]  /*12510*/  ISETP.GT.AND P4, PT, R0.reuse, 0x71, P2 ;  /* 0x000000710000780c */ /* 0x040fe40001784270 */
[----:B------:R-:W-:Y:S01]  /*12520*/  ISETP.GT.AND P5, PT, R0, 0x78, P3 ;  /* 0x000000780000780c */ /* 0x000fe20001fa4270 */
[----:B------:R0:W-:Y:S01]  /*12530*/  @P6 STG.E.U16 desc[UR36][R4.64+0xe2], R10 ;  /* 0x0000e20a04006986 */ /* 0x0001e2000c101524 */
[----:B------:R-:W-:-:S02]  /*12540*/  PRMT R13, R9, 0x7610, R13 ;  /* 0x00007610090d7816 */ /* 0x000fc4000000000d */
[----:B------:R-:W-:Y:S01]  /*12550*/  F2FP.F16.F32.PACK_AB R9, RZ, R3 ;  /* 0x00000003ff09723e */ /* 0x000fe200000000ff */
[----:B------:R1:W-:Y:S01]  /*12560*/  @P1 STG.E.U16 desc[UR36][R6.64+0xe0], R11 ;  /* 0x0000e00b06001986 */ /* 0x0003e2000c101524 */
[----:B------:R-:W-:Y:S01]  /*12570*/  ISETP.GT.AND P0, PT, R0, 0x79, P3 ;  /* 0x000000790000780c */ /* 0x000fe20001f04270 */
[-C--:B------:R-:W-:Y:S01]  /*12580*/  FMUL R3, R212, R2.reuse ;  /* 0x00000002d4037220 */ /* 0x080fe20000400000 */
[----:B------:R-:W-:Y:S02]  /*12590*/  ISETP.GT.AND P1, PT, R0, 0x78, P2 ;  /* 0x000000780000780c */ /* 0x000fe40001724270 */
[----:B------:R-:W-:Y:S01]  /*125a0*/  PRMT R14, R8, 0x7610, R14 ;  /* 0x00007610080e7816 */ /* 0x000fe2000000000e */
[----:B------:R-:W-:Y:S01]  /*125b0*/  FMUL R8, R213, R2 ;  /* 0x00000002d5087220 */ /* 0x000fe20000400000 */
[----:B------:R-:W-:Y:S01]  /*125c0*/  F2FP.F16.F32.PACK_AB R3, RZ, R3 ;  /* 0x00000003ff03723e */ /* 0x000fe200000000ff */
[----:B------:R2:W-:Y:S01]  /*125d0*/  @P4 STG.E.U16 desc[UR36][R6.64+0xe2], R12 ;  /* 0x0000e20c06004986 */ /* 0x0005e2000c101524 */
[----:B------:R-:W-:-:S02]  /*125e0*/  ISETP.GT.AND P4, PT, R0, 0x79, P2 ;  /* 0x000000790000780c */ /* 0x000fc40001784270 */
[----:B0-----:R-:W-:Y:S01]  /*125f0*/  F2FP.F16.F32.PACK_AB R10, RZ, R8 ;  /* 0x00000008ff0a723e */ /* 0x001fe200000000ff */
[----:B------:R-:W-:Y:S01]  /*12600*/  @P5 STG.E.U16 desc[UR36][R4.64+0xf0], R13 ;  /* 0x0000f00d04005986 */ /* 0x000fe2000c101524 */
[----:B-1----:R-:W-:Y:S01]  /*12610*/  PRMT R11, R3, 0x7610, R11 ;  /* 0x00007610030b7816 */ /* 0x002fe2000000000b */
[-C--:B------:R-:W-:Y:S01]  /*12620*/  FMUL R3, R210, R2.reuse ;  /* 0x00000002d2037220 */ /* 0x080fe20000400000 */
[----:B------:R-:W-:Y:S01]  /*12630*/  FMUL R8, R211, R2 ;  /* 0x00000002d3087220 */ /* 0x000fe20000400000 */
[C---:B------:R-:W-:Y:S01]  /*12640*/  ISETP.GT.AND P5, PT, R0.reuse, 0x80, P3 ;  /* 0x000000800000780c */ /* 0x040fe20001fa4270 */
[----:B------:R-:W-:Y:S01]  /*12650*/  @P0 STG.E.U16 desc[UR36][R4.64+0xf2], R14 ;  /* 0x0000f20e04000986 */ /* 0x000fe2000c101524 */
[----:B------:R-:W-:-:S03]  /*12660*/  ISETP.GT.AND P6, PT, R0, 0x81, P3 ;  /* 0x000000810000780c */ /* 0x000fc60001fc4270 */
[----:B------:R0:W-:Y:S01]  /*12670*/  @P1 STG.E.U16 desc[UR36][R6.64+0xf0], R9 ;  /* 0x0000f00906001986 */ /* 0x0001e2000c101524 */
[----:B------:R-:W-:-:S04]  /*12680*/  F2FP.F16.F32.PACK_AB R8, RZ, R8 ;  /* 0x00000008ff08723e */ /* 0x000fc800000000ff */
[----:B--2---:R-:W-:Y:S01]  /*12690*/  PRMT R12, R8, 0x7610, R12 ;  /* 0x00007610080c7816 */ /* 0x004fe2000000000c */
[-C--:B------:R-:W-:Y:S01]  /*126a0*/  FMUL R8, R208, R2.reuse ;  /* 0x00000002d0087220 */ /* 0x080fe20000400000 */
[----:B0-----:R-:W-:Y:S01]  /*126b0*/  F2FP.F16.F32.PACK_AB R9, RZ, R3 ;  /* 0x00000003ff09723e */ /* 0x001fe200000000ff */
[----:B------:R-:W-:Y:S01]  /*126c0*/  FMUL R3, R209, R2 ;  /* 0x00000002d1037220 */ /* 0x000fe20000400000 */
[----:B------:R0:W-:Y:S01]  /*126d0*/  @P4 STG.E.U16 desc[UR36][R6.64+0xf2], R10 ;  /* 0x0000f20a06004986 */ /* 0x0001e2000c101524 */
[----:B------:R-:W-:-:S03]  /*126e0*/  ISETP.GT.AND P0, PT, R0, 0x80, P2 ;  /* 0x000000800000780c */ /* 0x000fc60001704270 */
[----:B------:R-:W-:Y:S01]  /*126f0*/  F2FP.F16.F32.PACK_AB R3, RZ, R3 ;  /* 0x00000003ff03723e */ /* 0x000fe200000000ff */
[----:B------:R1:W-:Y:S01]  /*12700*/  @P5 STG.E.U16 desc[UR36][R4.64+0x100], R11 ;  /* 0x0001000b04005986 */ /* 0x0003e2000c101524 */
[----:B------:R-:W-:Y:S02]  /*12710*/  ISETP.GT.AND P1, PT, R0, 0x81, P2 ;  /* 0x000000810000780c */ /* 0x000fe40001724270 */
[----:B------:R-:W-:Y:S01]  /*12720*/  F2FP.F16.F32.PACK_AB R8, RZ, R8 ;  /* 0x00000008ff08723e */ /* 0x000fe200000000ff */
[----:B------:R2:W-:Y:S01]  /*12730*/  @P6 STG.E.U16 desc[UR36][R4.64+0x102], R12 ;  /* 0x0001020c04006986 */ /* 0x0005e2000c101524 */
[----:B0-----:R-:W-:Y:S01]  /*12740*/  PRMT R10, R9, 0x7610, R10 ;  /* 0x00007610090a7816 */ /* 0x001fe2000000000a */
[-C--:B------:R-:W-:Y:S01]  /*12750*/  FMUL R9, R207, R2.reuse ;  /* 0x00000002cf097220 */ /* 0x080fe20000400000 */
[----:B-1----:R-:W-:Y:S01]  /*12760*/  PRMT R11, R3, 0x7610, R11 ;  /* 0x00007610030b7816 */ /* 0x002fe2000000000b */
[----:B------:R-:W-:Y:S01]  /*12770*/  FMUL R3, R206, R2 ;  /* 0x00000002ce037220 */ /* 0x000fe20000400000 */
[----:B------:R-:W-:-:S02]  /*12780*/  ISETP.GT.AND P4, PT, R0, 0x88, P3 ;  /* 0x000000880000780c */ /* 0x000fc40001f84270 */
[----:B--2---:R-:W-:Y:S02]  /*12790*/  PRMT R12, R8, 0x7610, R12 ;  /* 0x00007610080c7816 */ /* 0x004fe4000000000c */
[----:B------:R-:W-:Y:S01]  /*127a0*/  F2FP.F16.F32.PACK_AB R8, RZ, R3 ;  /* 0x00000003ff08723e */ /* 0x000fe200000000ff */
[-C--:B------:R-:W-:Y:S01]  /*127b0*/  FMUL R3, R205, R2.reuse ;  /* 0x00000002cd037220 */ /* 0x080fe20000400000 */
[----:B------:R-:W-:Y:S02]  /*127c0*/  F2FP.F16.F32.PACK_AB R9, RZ, R9 ;  /* 0x00000009ff09723e */ /* 0x000fe400000000ff */
[C---:B------:R-:W-:Y:S01]  /*127d0*/  ISETP.GT.AND P5, PT, R0.reuse, 0x89, P3 ;  /* 0x000000890000780c */ /* 0x040fe20001fa4270 */
[----:B------:R0:W-:Y:S01]  /*127e0*/  @P0 STG.E.U16 desc[UR36][R6.64+0x100], R10 ;  /* 0x0001000a06000986 */ /* 0x0001e2000c101524 */
[----:B------:R-:W-:Y:S02]  /*127f0*/  PRMT R13, R9, 0x7610, R13 ;  /* 0x00007610090d7816 */ /* 0x000fe4000000000d */
[----:B------:R-:W-:Y:S01]  /*12800*/  F2FP.F16.F32.PACK_AB R9, RZ, R3 ;  /* 0x00000003ff09723e */ /* 0x000fe200000000ff */
[----:B------:R1:W-:Y:S01]  /*12810*/  @P1 STG.E.U16 desc[UR36][R6.64+0x102], R11 ;  /* 0x0001020b06001986 */ /* 0x0003e2000c101524 */
[C---:B------:R-:W-:Y:S01]  /*12820*/  ISETP.GT.AND P0, PT, R0.reuse, 0x88, P2 ;  /* 0x000000880000780c */ /* 0x040fe20001704270 */
[----:B------:R-:W-:Y:S01]  /*12830*/  FMUL R3, R203, R2 ;  /* 0x00000002cb037220 */ /* 0x000fe20000400000 */
[----:B------:R-:W-:-:S02]  /*12840*/  ISETP.GT.AND P1, PT, R0, 0x89, P2 ;  /* 0x000000890000780c */ /* 0x000fc40001724270 */
[----:B------:R-:W-:Y:S01]  /*12850*/  PRMT R14, R8, 0x7610, R14 ;  /* 0x00007610080e7816 */ /* 0x000fe2000000000e */
[----:B------:R-:W-:Y:S01]  /*12860*/  FMUL R8, R204, R2 ;  /* 0x00000002cc087220 */ /* 0x000fe20000400000 */
[----:B------:R-:W-:Y:S01]  /*12870*/  F2FP.F16.F32.PACK_AB R3, RZ, R3 ;  /* 0x00000003ff03723e */ /* 0x000fe200000000ff */
[----:B------:R2:W-:Y:S01]  /*12880*/  @P4 STG.E.U16 desc[UR36][R4.64+0x110], R12 ;  /* 0x0001100c04004986 */ /* 0x0005e2000c101524 */
[----:B------:R-:W-:Y:S02]  /*12890*/  ISETP.GT.AND P4, PT, R0, 0x90, P3 ;  /* 0x000000900000780c */ /* 0x000fe40001f84270 */
        /* <DEDUP_REMOVED lines=9> */
[----:B------:R-:W-:Y:S02]  /*12930*/  F2FP.F16.F32.PACK_AB R8, RZ, R8 ;  /* 0x00000008ff08723e */ /* 0x000fe400000000ff */
[----:B------:R-:W-:Y:S01]  /*12940*/  ISETP.GT.AND P1, PT, R0, 0x91, P2 ;  /* 0x000000910000780c */ /* 0x000fe20001724270 */
[----:B------:R1:W-:Y:S01]  /*12950*/  @P4 STG.E.U16 desc[UR36][R4.64+0x120], R10 ;  /* 0x0001200a04004986 */ /* 0x0003e2000c101524 */
[----:B--2---:R-:W-:Y:S01]  /*12960*/  PRMT R12, R8, 0x7610, R12 ;  /* 0x00007610080c7816 */ /* 0x004fe2000000000c */
[-C--:B------:R-:W-:Y:S01]  /*12970*/  FMUL R8, R199, R2.reuse ;  /* 0x00000002c7087220 */ /* 0x080fe20000400000 */
[----:B0-----:R-:W-:Y:S01]  /*12980*/  F2FP.F16.F32.PACK_AB R9, RZ, R3 ;  /* 0x00000003ff09723e */ /* 0x001fe200000000ff */
[----:B------:R-:W-:Y:S01]  /*12990*/  FMUL R3, R200, R2 ;  /* 0x00000002c8037220 */ /* 0x000fe20000400000 */
[----:B------:R-:W-:Y:S01]  /*129a0*/  ISETP.GT.AND P4, PT, R0, 0x98, P3 ;  /* 0x000000980000780c */ /* 0x000fe20001f84270 */
[----:B------:R0:W-:Y:S03]  /*129b0*/  @P5 STG.E.U16 desc[UR36][R4.64+0x122], R11 ;  /* 0x0001220b04005986 */ /* 0x0001e6000c101524 */
[----:B------:R-:W-:-:S02]  /*129c0*/  F2FP.F16.F32.PACK_AB R3, RZ, R3 ;  /* 0x00000003ff03723e */ /* 0x000fc400000000ff */
[----:B-1----:R-:W-:Y:S01]  /*129d0*/  PRMT R10, R9, 0x7610, R10 ;  /* 0x00007610090a7816 */ /* 0x002fe2000000000a */
[----:B------:R-:W-:Y:S01]  /*129e0*/  FMUL R9, R198, R2 ;  /* 0x00000002c6097220 */ /* 0x000fe20000400000 */
[----:B------:R-:W-:Y:S01]  /*129f0*/  F2FP.F16.F32.PACK_AB R8, RZ, R8 ;  /* 0x00000008ff08723e */ /* 0x000fe200000000ff */
[----:B------:R1:W-:Y:S01]  /*12a00*/  @P0 STG.E.U16 desc[UR36][R6.64+0x120], R12 ;  /* 0x0001200c06000986 */ /* 0x0003e2000c101524 */
[----:B0-----:R-:W-:Y:S01]  /*12a10*/  PRMT R11, R3, 0x7610, R11 ;  /* 0x00007610030b7816 */ /* 0x001fe2000000000b */
[----:B------:R-:W-:Y:S01]  /*12a20*/  FMUL R3, R197, R2 ;  /* 0x00000002c5037220 */ /* 0x000fe20000400000 */
[C---:B------:R-:W-:Y:S01]  /*12a30*/  ISETP.GT.AND P5, PT, R0.reuse, 0x99, P3 ;  /* 0x000000990000780c */ /* 0x040fe20001fa4270 */
[----:B------:R0:W-:Y:S01]  /*12a40*/  @P1 STG.E.U16 desc[UR36][R6.64+0x122], R10 ;  /* 0x0001220a06001986 */ /* 0x0001e2000c101524 */
[----:B------:R-:W-:Y:S02]  /*12a50*/  ISETP.GT.AND P1, PT, R0, 0x98, P2 ;  /* 0x000000980000780c */ /* 0x000fe40001724270 */
[----:B------:R-:W-:-:S02]  /*12a60*/  F2FP.F16.F32.PACK_AB R9, RZ, R9 ;  /* 0x00000009ff09723e */ /* 0x000fc400000000ff */
[----:B-1----:R-:W-:Y:S02]  /*12a70*/  PRMT R12, R8, 0x7610, R12 ;  /* 0x00007610080c7816 */ /* 0x002fe4000000000c */
[----:B------:R-:W-:Y:S01]  /*12a80*/  F2FP.F16.F32.PACK_AB R8, RZ, R3 ;  /* 0x00000003ff08723e */ /* 0x000fe200000000ff */
[-C--:B------:R-:W-:Y:S01]  /*12a90*/  FMUL R3, R196, R2.reuse ;  /* 0x00000002c4037220 */ /* 0x080fe20000400000 */
[C---:B------:R-:W-:Y:S01]  /*12aa0*/  ISETP.GT.AND P0, PT, R0.reuse, 0x99, P2 ;  /* 0x000000990000780c */ /* 0x040fe20001704270 */
[----:B------:R1:W-:Y:S01]  /*12ab0*/  @P4 STG.E.U16 desc[UR36][R4.64+0x130], R11 ;  /* 0x0001300b04004986 */ /* 0x0003e2000c101524 */
[----:B------:R-:W-:Y:S02]  /*12ac0*/  ISETP.GT.AND P4, PT, R0, 0xa0, P3 ;  /* 0x000000a00000780c */ /* 0x000fe40001f84270 */
[----:B------:R-:W-:Y:S02]  /*12ad0*/  PRMT R13, R9, 0x7610, R13 ;  /* 0x00007610090d7816 */ /* 0x000fe4000000000d */
        /* <DEDUP_REMOVED lines=68> */
[----:B------:R-:W-:Y:S02]  /*12f20*/  ISETP.GT.AND P1, PT, R0, 0xb8, P2 ;  /* 0x000000b80000780c */ /* 0x000fe40001724270 */
[----:B------:R-:W-:Y:S02]  /*12f30*/  F2FP.F16.F32.PACK_AB R8, RZ, R8 ;  /* 0x00000008ff08723e */ /* 0x000fe400000000ff */
[----:B0-----:R-:W-:Y:S01]  /*12f40*/  PRMT R10, R9, 0x7610, R10 ;  /* 0x00007610090a7816 */ /* 0x001fe2000000000a */
[-C--:B------:R-:W-:Y:S01]  /*12f50*/  FMUL R9, R180, R2.reuse ;  /* 0x00000002b4097220 */ /* 0x080fe20000400000 */
[----:B-1----:R-:W-:Y:S01]  /*12f60*/  PRMT R11, R3, 0x7610, R11 ;  /* 0x00007610030b7816 */ /* 0x002fe2000000000b */
[----:B------:R-:W-:Y:S01]  /*12f70*/  FMUL R3, R179, R2 ;  /* 0x00000002b3037220 */ /* 0x000fe20000400000 */
[----:B------:R0:W-:Y:S02]  /*12f80*/  @P5 STG.E.U16 desc[UR36][R4.64+0x170], R12 ;  /* 0x0001700c04005986 */ /* 0x0001e4000c101524 */
[----:B------:R-:W-:-:S02]  /*12f90*/  F2FP.F16.F32.PACK_AB R9, RZ, R9 ;  /* 0x00000009ff09723e */ /* 0x000fc400000000ff */
[C---:B------:R-:W-:Y:S02]  /*12fa0*/  ISETP.GT.AND P4, PT, R0.reuse, 0xb9, P2 ;  /* 0x000000b90000780c */ /* 0x040fe40001784270 */
[----:B------:R-:W-:Y:S02]  /*12fb0*/  ISETP.GT.AND P5, PT, R0, 0xc0, P3 ;  /* 0x000000c00000780c */ /* 0x000fe40001fa4270 */
[----:B0-----:R-:W-:Y:S02]  /*12fc0*/  PRMT R12, R8, 0x7610, R12 ;  /* 0x00007610080c7816 */ /* 0x001fe4000000000c */
[----:B------:R-:W-:Y:S01]  /*12fd0*/  F2FP.F16.F32.PACK_AB R8, RZ, R3 ;  /* 0x00000003ff08723e */ /* 0x000fe200000000ff */
[----:B------:R-:W-:Y:S01]  /*12fe0*/  FMUL R3, R178, R2 ;  /* 0x00000002b2037220 */ /* 0x000fe20000400000 */
[----:B------:R-:W-:Y:S01]  /*12ff0*/  PRMT R13, R9, 0x7610, R13 ;  /* 0x00007610090d7816 */ /* 0x000fe2000000000d */
[----:B------:R0:W-:Y:S01]  /*13000*/  @P6 STG.E.U16 desc[UR36][R4.64+0x172], R10 ;  /* 0x0001720a04006986 */ /* 0x0001e2000c101524 */
[----:B------:R-:W-:-:S02]  /*13010*/  ISETP.GT.AND P0, PT, R0, 0xc1, P3 ;  /* 0x000000c10000780c */ /* 0x000fc40001f04270 */
[----:B------:R-:W-:Y:S01]  /*13020*/  F2FP.F16.F32.PACK_AB R9, RZ, R3 ;  /* 0x00000003ff09723e */ /* 0x000fe200000000ff */
[----:B------:R1:W-:Y:S01]  /*13030*/  @P1 STG.E.U16 desc[UR36][R6.64+0x170], R11 ;  /* 0x0001700b06001986 */ /* 0x0003e2000c101524 */
[-C--:B------:R-:W-:Y:S01]  /*13040*/  FMUL R3, R176, R2.reuse ;  /* 0x00000002b0037220 */ /* 0x080fe20000400000 */
[----:B------:R-:W-:Y:S02]  /*13050*/  ISETP.GT.AND P1, PT, R0, 0xc0, P2 ;  /* 0x000000c00000780c */ /* 0x000fe40001724270 */
        /* <DEDUP_REMOVED lines=40> */
[C---:B------:R-:W-:Y:S01]  /*132e0*/  ISETP.GT.AND P0, PT, R0.reuse, 0xd0, P2 ;  /* 0x000000d00000780c */ /* 0x040fe20001704270 */
        /* <DEDUP_REMOVED lines=11> */
[----:B------:R-:W-:Y:S01]  /*133a0*/  ISETP.GT.AND P5, PT, R0, 0xd9, P3 ;  /* 0x000000d90000780c */ /* 0x000fe20001fa4270 */
[----:B------:R-:W-:Y:S01]  /*133b0*/  FMUL R8, R166, R2 ;  /* 0x00000002a6087220 */ /* 0x000fe20000400000 */
[----:B------:R-:W-:Y:S01]  /*133c0*/  @P0 STG.E.U16 desc[UR36][R6.64+0x1a0], R14 ;  /* 0x0001a00e06000986 */ /* 0x000fe2000c101524 */
[----:B------:R-:W-:-:S03]  /*133d0*/  ISETP.GT.AND P0, PT, R0, 0xd8, P2 ;  /* 0x000000d80000780c */ /* 0x000fc60001704270 */
[----:B------:R0:W-:Y:S01]  /*133e0*/  @P1 STG.E.U16 desc[UR36][R6.64+0x1a2], R9 ;  /* 0x0001a20906001986 */ /* 0x0001e2000c101524 */
[----:B------:R-:W-:Y:S02]  /*133f0*/  F2FP.F16.F32.PACK_AB R8, RZ, R8 ;  /* 0x00000008ff08723e */ /* 0x000fe400000000ff */
[----:B------:R-:W-:Y:S02]  /*13400*/  ISETP.GT.AND P1, PT, R0, 0xd9, P2 ;  /* 0x000000d90000780c */ /* 0x000fe40001724270 */
        /* <DEDUP_REMOVED lines=16> */
[----:B------:R1:W-:Y:S01]  /*13510*/  @P1 STG.E.U16 desc[UR36][R6.64+0x1b2], R10 ;  /* 0x0001b20a06001986 */ /* 0x0003e2000c101524 */
[----:B------:R-:W-:Y:S02]  /*13520*/  ISETP.GT.AND P1, PT, R0, 0xe0, P2 ;  /* 0x000000e00000780c */ /* 0x000fe40001724270 */
[----:B0-----:R-:W-:Y:S02]  /*13530*/  PRMT R12, R8, 0x7610, R12 ;  /* 0x00007610080c7816 */ /* 0x001fe4000000000c */
[----:B------:R-:W-:Y:S01]  /*13540*/  F2FP.F16.F32.PACK_AB R8, RZ, R3 ;  /* 0x00000003ff08723e */ /* 0x000fe200000000ff */
[-C--:B------:R-:W-:Y:S01]  /*13550*/  FMUL R3, R160, R2.reuse ;  /* 0x00000002a0037220 */ /* 0x080fe20000400000 */
[----:B------:R-:W-:Y:S01]  /*13560*/  ISETP.GT.AND P0, PT, R0, 0xe1, P2 ;  /* 0x000000e10000780c */ /* 0x000fe20001704270 */
[----:B------:R0:W-:Y:S01]  /*13570*/  @P4 STG.E.U16 desc[UR36][R4.64+0x1c0], R11 ;  /* 0x0001c00b04004986 */ /* 0x0001e2000c101524 */
[----:B-1----:R-:W-:Y:S02]  /*13580*/  PRMT R10, R9, 0x7610, R10 ;  /* 0x00007610090a7816 */ /* 0x002fe4000000000a */
[----:B------:R-:W-:Y:S01]  /*13590*/  PRMT R13, R8, 0x7610, R13 ;  /* 0x00007610080d7816 */ /* 0x000fe2000000000d */
[----:B------:R-:W-:Y:S01]  /*135a0*/  @P5 STG.E.U16 desc[UR36][R4.64+0x1c2], R12 ;  /* 0x0001c20c04005986 */ /* 0x000fe2000c101524 */
[----:B------:R-:W-:Y:S01]  /*135b0*/  FMUL R8, R159, R2 ;  /* 0x000000029f087220 */ /* 0x000fe20000400000 */
[----:B------:R-:W-:-:S02]  /*135c0*/  ISETP.GT.AND P4, PT, R0, 0xe8, P3 ;  /* 0x000000e80000780c */ /* 0x000fc40001f84270 */
[----:B------:R-:W-:Y:S01]  /*135d0*/  F2FP.F16.F32.PACK_AB R9, RZ, R3 ;  /* 0x00000003ff09723e */ /* 0x000fe200000000ff */
[----:B------:R-:W-:Y:S01]  /*135e0*/  FMUL R3, R158, R2 ;  /* 0x000000029e037220 */ /* 0x000fe20000400000 */
[C---:B------:R-:W-:Y:S02]  /*135f0*/  ISETP.GT.AND P5, PT, R0.reuse, 0xe9, P3 ;  /* 0x000000e90000780c */ /* 0x040fe40001fa4270 */
[----:B------:R-:W-:Y:S02]  /*13600*/  ISETP.GT.AND P6, PT, R0, 0xe8, P2 ;  /* 0x000000e80000780c */ /* 0x000fe400017c4270 */
[----:B------:R-:W-:Y:S01]  /*13610*/  F2FP.F16.F32.PACK_AB R8, RZ, R8 ;  /* 0x00000008ff08723e */ /* 0x000fe200000000ff */
[----:B------:R1:W-:Y:S01]  /*13620*/  @P1 STG.E.U16 desc[UR36][R6.64+0x1c0], R10 ;  /* 0x0001c00a06001986 */ /* 0x0003e2000c101524 */
[----:B------:R-:W-:Y:S02]  /*13630*/  F2FP.F16.F32.PACK_AB R3, RZ, R3 ;  /* 0x00000003ff03723e */ /* 0x000fe400000000ff */
[----:B0-----:R-:W-:-:S02]  /*13640*/  PRMT R11, R8, 0x7610, R11 ;  /* 0x00007610080b7816 */ /* 0x001fc4000000000b */
[----:B------:R-:W-:Y:S01]  /*13650*/  PRMT R18, R3, 0x7610, R18 ;  /* 0x0000761003127816 */ /* 0x000fe20000000012 */
[----:B------:R0:W-:Y:S01]  /*13660*/  @P0 STG.E.U16 desc[UR36][R6.64+0x1c2], R13 ;  /* 0x0001c20d06000986 */ /* 0x0001e2000c101524 */
[----:B-1----:R-:W-:Y:S01]  /*13670*/  PRMT R10, R9, 0x7610, R10 ;  /* 0x00007610090a7816 */ /* 0x002fe2000000000a */
[----:B------:R-:W-:-:S04]  /*13680*/  FMUL R3, R157, R2 ;  /* 0x000000029d037220 */ /* 0x000fc80000400000 */
[----:B------:R-:W-:Y:S01]  /*13690*/  @P4 STG.E.U16 desc[UR36][R4.64+0x1d0], R10 ;  /* 0x0001d00a04004986 */ /* 0x000fe2000c101524 */
[----:B------:R-:W-:-:S03]  /*136a0*/  ISETP.GT.AND P4, PT, R0, 0xe9, P2 ;  /* 0x000000e90000780c */ /* 0x000fc60001784270 */
[----:B------:R1:W-:Y:S01]  /*136b0*/  @P5 STG.E.U16 desc[UR36][R4.64+0x1d2], R11 ;  /* 0x0001d20b04005986 */ /* 0x0003e2000c101524 */
[----:B------:R-:W-:-:S03]  /*136c0*/  ISETP.GT.AND P5, PT, R0, 0xf0, P3 ;  /* 0x000000f00000780c */ /* 0x000fc60001fa4270 */
[----:B------:R-:W-:Y:S01]  /*136d0*/  @P6 STG.E.U16 desc[UR36][R6.64+0x1d0], R18 ;  /* 0x0001d01206006986 */ /* 0x000fe2000c101524 */
[----:B------:R-:W-:Y:S01]  /*136e0*/  ISETP.GT.AND P6, PT, R0, 0xf1, P3 ;  /* 0x000000f10000780c */ /* 0x000fe20001fc4270 */
[-C--:B------:R-:W-:Y:S01]  /*136f0*/  FMUL R8, R156, R2.reuse ;  /* 0x000000029c087220 */ /* 0x080fe20000400000 */
[----:B------:R-:W-:Y:S01]  /*13700*/  FMUL R9, R155, R2 ;  /* 0x000000029b097220 */ /* 0x000fe20000400000 */
[----:B0-----:R-:W-:-:S03]  /*13710*/  F2FP.F16.F32.PACK_AB R13, RZ, R3 ;  /* 0x00000003ff0d723e */ /* 0x001fc600000000ff */
[----:B------:R-:W-:Y:S02]  /*13720*/  F2FP.F16.F32.PACK_AB R14, RZ, R8 ;  /* 0x00000008ff0e723e */ /* 0x000fe400000000ff */
[----:B------:R-:W-:Y:S01]  /*13730*/  F2FP.F16.F32.PACK_AB R15, RZ, R9 ;  /* 0x00000009ff0f723e */ /* 0x000fe200000000ff */
[----:B------:R-:W-:Y:S01]  /*13740*/  @P4 STG.E.U16 desc[UR36][R6.64+0x1d2], R13 ;  /* 0x0001d20d06004986 */ /* 0x000fe2000c101524 */
[----:B------:R-:W-:-:S03]  /*13750*/  ISETP.GT.AND P4, PT, R0, 0xf1, P2 ;  /* 0x000000f10000780c */ /* 0x000fc60001784270 */
[----:B------:R-:W-:Y:S04]  /*13760*/  @P5 STG.E.U16 desc[UR36][R4.64+0x1e0], R14 ;  /* 0x0001e00e04005986 */ /* 0x000fe8000c101524 */
[----:B------:R-:W-:Y:S01]  /*13770*/  @P6 STG.E.U16 desc[UR36][R4.64+0x1e2], R15 ;  /* 0x0001e20f04006986 */ /* 0x000fe2000c101524 */
[----:B------:R-:W-:Y:S01]  /*13780*/  ISETP.GT.AND P6, PT, R0, 0xf0, P2 ;  /* 0x000000f00000780c */ /* 0x000fe200017c4270 */
[-C--:B-1----:R-:W-:Y:S01]  /*13790*/  FMUL R11, R154, R2.reuse ;  /* 0x000000029a0b7220 */ /* 0x082fe20000400000 */
[----:B------:R-:W-:-:S04]  /*137a0*/  FMUL R12, R23, R2 ;  /* 0x00000002170c7220 */ /* 0x000fc80000400000 */
[----:B------:R-:W-:Y:S02]  /*137b0*/  F2FP.F16.F32.PACK_AB R11, RZ, R11 ;  /* 0x0000000bff0b723e */ /* 0x000fe400000000ff */
[----:B------:R-:W-:Y:S02]  /*137c0*/  F2FP.F16.F32.PACK_AB R12, RZ, R12 ;  /* 0x0000000cff0c723e */ /* 0x000fe400000000ff */
[C---:B------:R-:W-:Y:S02]  /*137d0*/  ISETP.GT.AND P5, PT, R0.reuse, 0xf8, P3 ;  /* 0x000000f80000780c */ /* 0x040fe40001fa4270 */
[----:B------:R-:W-:Y:S01]  /*137e0*/  ISETP.GT.AND P3, PT, R0, 0xf9, P3 ;  /* 0x000000f90000780c */ /* 0x000fe20001f64270 */
[----:B------:R-:W-:Y:S01]  /*137f0*/  @P6 STG.E.U16 desc[UR36][R6.64+0x1e0], R11 ;  /* 0x0001e00b06006986 */ /* 0x000fe2000c101524 */
[----:B------:R-:W-:-:S03]  /*13800*/  FMUL R10, R22, R2 ;  /* 0x00000002160a7220 */ /* 0x000fc60000400000 */
[----:B------:R0:W-:Y:S01]  /*13810*/  @P4 STG.E.U16 desc[UR36][R6.64+0x1e2], R12 ;  /* 0x0001e20c06004986 */ /* 0x0001e2000c101524 */
[----:B------:R-:W-:Y:S01]  /*13820*/  ISETP.GT.AND P4, PT, R0, 0xf8, P2 ;  /* 0x000000f80000780c */ /* 0x000fe20001784270 */
[-C--:B------:R-:W-:Y:S01]  /*13830*/  FMUL R9, R21, R2.reuse ;  /* 0x0000000215097220 */ /* 0x080fe20000400000 */
[-C--:B------:R-:W-:Y:S01]  /*13840*/  FMUL R8, R19, R2.reuse ;  /* 0x0000000213087220 */ /* 0x080fe20000400000 */
[----:B------:R-:W-:Y:S01]  /*13850*/  FMUL R3, R20, R2 ;  /* 0x0000000214037220 */ /* 0x000fe20000400000 */
[----:B------:R-:W-:Y:S02]  /*13860*/  F2FP.F16.F32.PACK_AB R10, RZ, R10 ;  /* 0x0000000aff0a723e */ /* 0x000fe400000000ff */
[----:B------:R-:W-:Y:S02]  /*13870*/  ISETP.GT.AND P2, PT, R0, 0xf9, P2 ;  /* 0x000000f90000780c */ /* 0x000fe40001744270 */
[----:B------:R-:W-:Y:S02]  /*13880*/  F2FP.F16.F32.PACK_AB R9, RZ, R9 ;  /* 0x00000009ff09723e */ /* 0x000fe400000000ff */
[----:B------:R-:W-:-:S02]  /*13890*/  F2FP.F16.F32.PACK_AB R8, RZ, R8 ;  /* 0x00000008ff08723e */ /* 0x000fc400000000ff */
[----:B------:R-:W-:Y:S01]  /*138a0*/  F2FP.F16.F32.PACK_AB R3, RZ, R3 ;  /* 0x00000003ff03723e */ /* 0x000fe200000000ff */
[----:B------:R-:W-:Y:S01]  /*138b0*/  @P5 STG.E.U16 desc[UR36][R4.64+0x1f0], R10 ;  /* 0x0001f00a04005986 */ /* 0x000fe2000c101524 */
[----:B0-----:R-:W-:Y:S01]  /*138c0*/  PRMT R12, R8, 0x7610, R12 ;  /* 0x00007610080c7816 */ /* 0x001fe2000000000c */
[----:B------:R-:W-:Y:S01]  /*138d0*/  @P4 IMAD.MOV.U32 R8, RZ, RZ, R6 ;  /* 0x000000ffff084224 */ /* 0x000fe200078e0006 */
[----:B------:R-:W-:Y:S01]  /*138e0*/  PRMT R11, R3, 0x7610, R11 ;  /* 0x00007610030b7816 */ /* 0x000fe2000000000b */
[----:B------:R0:W-:Y:S01]  /*138f0*/  @P3 STG.E.U16 desc[UR36][R4.64+0x1f2], R9 ;  /* 0x0001f20904003986 */ /* 0x0001e2000c101524 */
[----:B------:R-:W-:Y:S01]  /*13900*/  USHF.L.U32 UR12, UR8, 0x8, URZ ;  /* 0x00000008080c7899 */ /* 0x000fe2000800063f */
[----:B------:R-:W-:Y:S01]  /*13910*/  ISETP.GT.AND P1, PT, R153, 0x80, PT ;  /* 0x000000809900780c */ /* 0x000fe20003f24270 */
[----:B------:R-:W-:Y:S01]  /*13920*/  USHF.L.U64.HI UR11, UR8, 0x8, UR9 ;  /* 0x00000008080b7899 */ /* 0x000fe20008010209 */
[----:B0-----:R-:W-:-:S03]  /*13930*/  @P4 MOV R9, R7 ;  /* 0x0000000700094202 */ /* 0x001fc60000000f00 */
[----:B------:R-:W-:Y:S02]  /*13940*/  IMAD.U32 R3, RZ, RZ, UR12 ;  /* 0x0000000cff037e24 */ /* 0x000fe4000f8e00ff */
[----:B------:R0:W-:Y:S01]  /*13950*/  @P4 STG.E.U16 desc[UR36][R8.64+0x1f0], R11 ;  /* 0x0001f00b08004986 */ /* 0x0001e2000c101524 */
[C---:B------:R-:W-:Y:S02]  /*13960*/  ISETP.GT.AND P3, PT, R0.reuse, RZ, P1 ;  /* 0x000000ff0000720c */ /* 0x040fe40000f64270 */
[----:B------:R-:W-:Y:S01]  /*13970*/  ISETP.GT.AND P4, PT, R0, 0x1, P1 ;  /* 0x000000010000780c */ /* 0x000fe20000f84270 */
[-C--:B------:R-:W-:Y:S01]  /*13980*/  FMUL R24, R24, R2.reuse ;  /* 0x0000000218187220 */ /* 0x080fe20000400000 */
[----:B------:R-:W-:Y:S01]  /*13990*/  FMUL R25, R25, R2 ;  /* 0x0000000219197220 */ /* 0x000fe20000400000 */
[----:B0-----:R-:W-:Y:S02]  /*139a0*/  @P2 IMAD.MOV.U32 R8, RZ, RZ, R6 ;  /* 0x000000ffff082224 */ /* 0x001fe400078e0006 */
[----:B------:R-:W-:-:S02]  /*139b0*/  @P2 IMAD.MOV.U32 R9, RZ, RZ, R7 ;  /* 0x000000ffff092224 */ /* 0x000fc400078e0007 */
[----:B------:R-:W-:-:S03]  /*139c0*/  IMAD.U32 R7, RZ, RZ, UR11 ;  /* 0x0000000bff077e24 */ /* 0x000fc6000f8e00ff */
[----:B------:R0:W-:Y:S01]  /*139d0*/  @P2 STG.E.U16 desc[UR36][R8.64+0x1f2], R12 ;  /* 0x0001f20c08002986 */ /* 0x0001e2000c101524 */
[C---:B------:R-:W-:Y:S02]  /*139e0*/  IADD3 R6, P2, P6, R4.reuse, UR5, R3 ;  /* 0x0000000504067c10 */ /* 0x040fe4000fe5e003 */
[----:B------:R-:W-:Y:S02]  /*139f0*/  IADD3 R4, P5, R4, UR12, RZ ;  /* 0x0000000c04047c10 */ /* 0x000fe4000ffbe0ff */
[----:B------:R-:W-:Y:S02]  /*13a00*/  IADD3.X R7, R5, UR4, R7, P2, P6 ;  /* 0x0000000405077c10 */ /* 0x000fe400097ec407 */
[----:B------:R-:W-:Y:S02]  /*13a10*/  ISETP.GT.AND P0, PT, R153, 0x88, PT ;  /* 0x000000889900780c */ /* 0x000fe40003f04270 */
[----:B------:R-:W-:Y:S02]  /*13a20*/  F2FP.F16.F32.PACK_AB R24, RZ, R24 ;  /* 0x00000018ff18723e */ /* 0x000fe400000000ff */
[----:B------:R-:W-:-:S02]  /*13a30*/  IADD3.X R5, R5, UR11, RZ, P5, !PT ;  /* 0x0000000b05057c10 */ /* 0x000fc4000affe4ff */
[----:B------:R-:W-:Y:S02]  /*13a40*/  F2FP.F16.F32.PACK_AB R25, RZ, R25 ;  /* 0x00000019ff19723e */ /* 0x000fe400000000ff */
[C---:B------:R-:W-:Y:S01]  /*13a50*/  ISETP.GT.AND P2, PT, R0.reuse, RZ, P0 ;  /* 0x000000ff0000720c */ /* 0x040fe20000744270 */
[----:B------:R-:W-:Y:S01]  /*13a60*/  @P3 STG.E.U16 desc[UR36][R4.64], R24 ;  /* 0x0000001804003986 */ /* 0x000fe2000c101524 */
[----:B------:R-:W-:Y:S01]  /*13a70*/  ISETP.GT.AND P3, PT, R0, 0x1, P0 ;  /* 0x000000010000780c */ /* 0x000fe20000764270 */
[-C--:B------:R-:W-:Y:S02]  /*13a80*/  FMUL R26, R26, R2.reuse ;  /* 0x000000021a1a7220 */ /* 0x080fe40000400000 */
[----:B------:R-:W-:Y:S01]  /*13a90*/  @P4 STG.E.U16 desc[UR36][R4.64+0x2], R25 ;  /* 0x0000021904004986 */ /* 0x000fe2000c101524 */
[----:B------:R-:W-:Y:S01]  /*13aa0*/  ISETP.GT.AND P4, PT, R0, 0x8, P1 ;  /* 0x000000080000780c */ /* 0x000fe20000f84270 */
[-C--:B------:R-:W-:Y:S01]  /*13ab0*/  FMUL R27, R27, R2.reuse ;  /* 0x000000021b1b7220 */ /* 0x080fe20000400000 */
[----:B0-----:R-:W-:Y:S01]  /*13ac0*/  IADD3 R8, P5, R4, UR5, RZ ;  /* 0x0000000504087c10 */ /* 0x001fe2000ffbe0ff */
[----:B------:R-:W-:Y:S01]  /*13ad0*/  FMUL R28, R28, R2 ;  /* 0x000000021c1c7220 */ /* 0x000fe20000400000 */
[----:B------:R-:W-:-:S02]  /*13ae0*/  F2FP.F16.F32.PACK_AB R26, RZ, R26 ;  /* 0x0000001aff1a723e */ /* 0x000fc400000000ff */
[----:B------:R-:W-:Y:S02]  /*13af0*/  IADD3.X R9, R5, UR4, RZ, P5, !PT ;  /* 0x0000000405097c10 */ /* 0x000fe4000affe4ff */
[----:B------:R-:W-:Y:S02]  /*13b00*/  F2FP.F16.F32.PACK_AB R27, RZ, R27 ;  /* 0x0000001bff1b723e */ /* 0x000fe400000000ff */
[----:B------:R-:W-:Y:S01]  /*13b10*/  F2FP.F16.F32.PACK_AB R28, RZ, R28 ;  /* 0x0000001cff1c723e */ /* 0x000fe200000000ff */
[----:B------:R-:W-:Y:S01]  /*13b20*/  @P2 STG.E.U16 desc[UR36][R8.64], R26 ;  /* 0x0000001a08002986 */ /* 0x000fe2000c101524 */
[C---:B------:R-:W-:Y:S02]  /*13b30*/  ISETP.GT.AND P5, PT, R0.reuse, 0x9, P1 ;  /* 0x000000090000780c */ /* 0x040fe40000fa4270 */
[C---:B------:R-:W-:Y:S01]  /*13b40*/  ISETP.GT.AND P2, PT, R0.reuse, 0x8, P0 ;  /* 0x000000080000780c */ /* 0x040fe20000744270 */
[----:B------:R-:W-:Y:S01]  /*13b50*/  @P3 STG.E.U16 desc[UR36][R8.64+0x2], R27 ;  /* 0x0000021b08003986 */ /* 0x000fe2000c101524 */
[-C--:B------:R-:W-:Y:S01]  /*13b60*/  FMUL R29, R29, R2.reuse ;  /* 0x000000021d1d7220 */ /* 0x080fe20000400000 */
[----:B------:R-:W-:Y:S01]  /*13b70*/  ISETP.GT.AND P3, PT, R0, 0x9, P0 ;  /* 0x000000090000780c */ /* 0x000fe20000764270 */
[-C--:B------:R-:W-:Y:S01]  /*13b80*/  FMUL R30, R30, R2.reuse ;  /* 0x000000021e1e7220 */ /* 0x080fe20000400000 */
[----:B------:R-:W-:Y:S01]  /*13b90*/  @P4 STG.E.U16 desc[UR36][R4.64+0x10], R28 ;  /* 0x0000101c04004986 */ /* 0x000fe2000c101524 */
[----:B------:R-:W-:Y:S01]  /*13ba0*/  ISETP.GT.AND P4, PT, R0, 0x10, P1 ;  /* 0x000000100000780c */ /* 0x000fe20000f84270 */
[-C--:B------:R-:W-:Y:S01]  /*13bb0*/  FMUL R31, R31, R2.reuse ;  /* 0x000000021f1f7220 */ /* 0x080fe20000400000 */
[----:B------:R-:W-:Y:S01]  /*13bc0*/  IADD3 R10, P6, R4, UR5, RZ ;  /* 0x00000005040a7c10 */ /* 0x000fe2000ffde0ff */
[----:B------:R-:W-:Y:S01]  /*13bd0*/  FMUL R32, R32, R2 ;  /* 0x0000000220207220 */ /* 0x000fe20000400000 */
[----:B------:R-:W-:-:S02]  /*13be0*/  F2FP.F16.F32.PACK_AB R29, RZ, R29 ;  /* 0x0000001dff1d723e */ /* 0x000fc400000000ff */
[----:B------:R-:W-:Y:S02]  /*13bf0*/  F2FP.F16.F32.PACK_AB R30, RZ, R30 ;  /* 0x0000001eff1e723e */ /* 0x000fe400000000ff */
[----:B------:R-:W-:Y:S02]  /*13c00*/  IADD3.X R11, R5, UR4, RZ, P6, !PT ;  /* 0x00000004050b7c10 */ /* 0x000fe4000b7fe4ff */
[----:B------:R-:W-:Y:S01]  /*13c10*/  F2FP.F16.F32.PACK_AB R31, RZ, R31 ;  /* 0x0000001fff1f723e */ /* 0x000fe200000000ff */
[----:B------:R-:W-:Y:S01]  /*13c20*/  @P5 STG.E.U16 desc[UR36][R4.64+0x12], R29 ;  /* 0x0000121d04005986 */ /* 0x000fe2000c101524 */
[----:B------:R-:W-:Y:S02]  /*13c30*/  F2FP.F16.F32.PACK_AB R32, RZ, R32 ;  /* 0x00000020ff20723e */ /* 0x000fe400000000ff */
[C---:B------:R-:W-:Y:S01]  /*13c40*/  ISETP.GT.AND P5, PT, R0.reuse, 0x11, P1 ;  /* 0x000000110000780c */ /* 0x040fe20000fa4270 */
[----:B------:R-:W-:Y:S01]  /*13c50*/  @P2 STG.E.U16 desc[UR36][R10.64+0x10], R30 ;  /* 0x0000101e0a002986 */ /* 0x000fe2000c101524 */
[----:B------:R-:W-:Y:S01]  /*13c60*/  ISETP.GT.AND P2, PT, R0, 0x10, P0 ;  /* 0x000000100000780c */ /* 0x000fe20000744270 */
[----:B------:R-:W-:-:S02]  /*13c70*/  FMUL R33, R33, R2 ;  /* 0x0000000221217220 */ /* 0x000fc40000400000 */
[----:B------:R-:W-:Y:S01]  /*13c80*/  @P3 STG.E.U16 desc[UR36][R6.64+0x12], R31 ;  /* 0x0000121f06003986 */ /* 0x000fe2000c101524 */
[----:B------:R-:W-:Y:S01]  /*13c90*/  ISETP.GT.AND P3, PT, R0, 0x11, P0 ;  /* 0x000000110000780c */ /* 0x000fe20000764270 */
[-C--:B------:R-:W-:Y:S02]  /*13ca0*/  FMUL R34, R34, R2.reuse ;  /* 0x0000000222227220 */ /* 0x080fe40000400000 */
[----:B------:R-:W-:Y:S01]  /*13cb0*/  @P4 STG.E.U16 desc[UR36][R4.64+0x20], R32 ;  /* 0x0000202004004986 */ /* 0x000fe2000c101524 */
[----:B------:R-:W-:Y:S01]  /*13cc0*/  ISETP.GT.AND P4, PT, R0, 0x18, P1 ;  /* 0x000000180000780c */ /* 0x000fe20000f84270 */
[-C--:B------:R-:W-:Y:S01]  /*13cd0*/  FMUL R35, R35, R2.reuse ;  /* 0x0000000223237220 */ /* 0x080fe20000400000 */
[----:B------:R-:W-:Y:S01]  /*13ce0*/  FMUL R36, R36, R2 ;  /* 0x0000000224247220 */ /* 0x000fe20000400000 */
[----:B------:R-:W-:Y:S02]  /*13cf0*/  F2FP.F16.F32.PACK_AB R33, RZ, R33 ;  /* 0x00000021ff21723e */ /* 0x000fe400000000ff */
[----:B------:R-:W-:-:S02]  /*13d00*/  F2FP.F16.F32.PACK_AB R34, RZ, R34 ;  /* 0x00000022ff22723e */ /* 0x000fc400000000ff */
[----:B------:R-:W-:Y:S01]  /*13d10*/  F2FP.F16.F32.PACK_AB R35, RZ, R35 ;  /* 0x00000023ff23723e */ /* 0x000fe200000000ff */
[----:B------:R-:W-:Y:S01]  /*13d20*/  @P5 STG.E.U16 desc[UR36][R4.64+0x22], R33 ;  /* 0x0000222104005986 */ /* 0x000fe2000c101524 */
[----:B------:R-:W-:Y:S02]  /*13d30*/  F2FP.F16.F32.PACK_AB R36, RZ, R36 ;  /* 0x00000024ff24723e */ /* 0x000fe400000000ff */
[C---:B------:R-:W-:Y:S01]  /*13d40*/  ISETP.GT.AND P5, PT, R0.reuse, 0x19, P1 ;  /* 0x000000190000780c */ /* 0x040fe20000fa4270 */
[----:B------:R-:W-:Y:S01]  /*13d50*/  @P2 STG.E.U16 desc[UR36][R6.64+0x20], R34 ;  /* 0x0000202206002986 */ /* 0x000fe2000c101524 */
[C---:B------:R-:W-:Y:S01]  /*13d60*/  ISETP.GT.AND P2, PT, R0.reuse, 0x18, P0 ;  /* 0x000000180000780c */ /* 0x040fe20000744270 */
[-C--:B------:R-:W-:Y:S02]  /*13d70*/  FMUL R37, R37, R2.reuse ;  /* 0x0000000225257220 */ /* 0x080fe40000400000 */
[----:B------:R-:W-:Y:S01]  /*13d80*/  @P3 STG.E.U16 desc[UR36][R6.64+0x22], R35 ;  /* 0x0000222306003986 */ /* 0x000fe2000c101524 */
[----:B------:R-:W-:Y:S01]  /*13d90*/  ISETP.GT.AND P3, PT, R0, 0x19, P0 ;  /* 0x000000190000780c */ /* 0x000fe20000764270 */
[----:B------:R-:W-:-:S02]  /*13da0*/  FMUL R38, R38, R2 ;  /* 0x0000000226267220 */ /* 0x000fc40000400000 */
[----:B------:R-:W-:Y:S01]  /*13db0*/  @P4 STG.E.U16 desc[UR36][R4.64+0x30], R36 ;  /* 0x0000302404004986 */ /* 0x000fe2000c101524 */
[----:B------:R-:W-:Y:S01]  /*13dc0*/  ISETP.GT.AND P4, PT, R0, 0x20, P1 ;  /* 0x000000200000780c */ /* 0x000fe20000f84270 */
[-C--:B------:R-:W-:Y:S01]  /*13dd0*/  FMUL R39, R39, R2.reuse ;  /* 0x0000000227277220 */ /* 0x080fe20000400000 */
[----:B------:R-:W-:Y:S01]  /*13de0*/  FMUL R40, R40, R2 ;  /* 0x0000000228287220 */ /* 0x000fe20000400000 */
[----:B------:R-:W-:Y:S02]  /*13df0*/  F2FP.F16.F32.PACK_AB R37, RZ, R37 ;  /* 0x00000025ff25723e */ /* 0x000fe400000000ff */
[----:B------:R-:W-:Y:S02]  /*13e00*/  F2FP.F16.F32.PACK_AB R38, RZ, R38 ;  /* 0x00000026ff26723e */ /* 0x000fe400000000ff */
[----:B------:R-:W-:Y:S01]  /*13e10*/  F2FP.F16.F32.PACK_AB R39, RZ, R39 ;  /* 0x00000027ff27723e */ /* 0x000fe200000000ff */
[----:B------:R-:W-:Y:S01]  /*13e20*/  @P5 STG.E.U16 desc[UR36][R4.64+0x32], R37 ;  /* 0x0000322504005986 */ /* 0x000fe2000c101524 */
[----:B------:R-:W-:-:S02]  /*13e30*/  F2FP.F16.F32.PACK_AB R40, RZ, R40 ;  /* 0x00000028ff28723e */ /* 0x000fc400000000ff */
[C---:B------:R-:W-:Y:S01]  /*13e40*/  ISETP.GT.AND P5, PT, R0.reuse, 0x21, P1 ;  /* 0x000000210000780c */ /* 0x040fe20000fa4270 */
[----:B------:R-:W-:Y:S01]  /*13e50*/  @P2 STG.E.U16 desc[UR36][R6.64+0x30], R38 ;  /* 0x0000302606002986 */ /* 0x000fe2000c101524 */
[C---:B------:R-:W-:Y:S01]  /*13e60*/  ISETP.GT.AND P2, PT, R0.reuse, 0x20, P0 ;  /* 0x000000200000780c */ /* 0x040fe20000744270 */
[-C--:B------:R-:W-:Y:S02]  /*13e70*/  FMUL R41, R41, R2.reuse ;  /* 0x0000000229297220 */ /* 0x080fe40000400000 */
[----:B------:R-:W-:Y:S01]  /*13e80*/  @P3 STG.E.U16 desc[UR36][R6.64+0x32], R39 ;  /* 0x0000322706003986 */ /* 0x000fe2000c101524 */
[----:B------:R-:W-:Y:S01]  /*13e90*/  ISETP.GT.AND P3, PT, R0, 0x21, P0 ;  /* 0x000000210000780c */ /* 0x000fe20000764270 */
[-C--:B------:R-:W-:Y:S02]  /*13ea0*/  FMUL R42, R42, R2.reuse ;  /* 0x000000022a2a7220 */ /* 0x080fe40000400000 */
[----:B------:R-:W-:Y:S01]  /*13eb0*/  @P4 STG.E.U16 desc[UR36][R4.64+0x40], R40 ;  /* 0x0000402804004986 */ /* 0x000fe2000c101524 */
[----:B------:R-:W-:Y:S01]  /*13ec0*/  ISETP.GT.AND P4, PT, R0, 0x28, P1 ;  /* 0x000000280000780c */ /* 0x000fe20000f84270 */
[-C--:B------:R-:W-:Y:S01]  /*13ed0*/  FMUL R43, R43, R2.reuse ;  /* 0x000000022b2b7220 */ /* 0x080fe20000400000 */
[----:B------:R-:W-:Y:S01]  /*13ee0*/  FMUL R44, R44, R2 ;  /* 0x000000022c2c7220 */ /* 0x000fe20000400000 */
[----:B------:R-:W-:-:S02]  /*13ef0*/  F2FP.F16.F32.PACK_AB R41, RZ, R41 ;  /* 0x00000029ff29723e */ /* 0x000fc400000000ff */
[----:B------:R-:W-:Y:S02]  /*13f00*/  F2FP.F16.F32.PACK_AB R42, RZ, R42 ;  /* 0x0000002aff2a723e */ /* 0x000fe400000000ff */
        /* <DEDUP_REMOVED lines=357> */
[----:B------:R-:W-:Y:S01]  /*15560*/  ISETP.GT.AND P2, PT, R0, 0xd8, P0 ;  /* 0x000000d80000780c */ /* 0x000fe20000744270 */
[-C--:B------:R-:W-:Y:S02]  /*15570*/  FMUL R133, R133, R2.reuse ;  /* 0x0000000285857220 */ /* 0x080fe40000400000 */
[----:B------:R-:W-:Y:S01]  /*15580*/  @P3 STG.E.U16 desc[UR36][R6.64+0x1a2], R131 ;  /* 0x0001a28306003986 */ /* 0x000fe2000c101524 */
[----:B------:R-:W-:-:S03]  /*15590*/  FMUL R134, R134, R2 ;  /* 0x0000000286867220 */ /* 0x000fc60000400000 */
[----:B------:R-:W-:Y:S01]  /*155a0*/  @P4 STG.E.U16 desc[UR36][R4.64+0x1b0], R132 ;  /* 0x0001b08404004986 */ /* 0x000fe2000c101524 */
[C---:B------:R-:W-:Y:S01]  /*155b0*/  ISETP.GT.AND P4, PT, R0.reuse, 0xd9, P0 ;  /* 0x000000d90000780c */ /* 0x040fe20000784270 */
[----:B------:R-:W-:Y:S01]  /*155c0*/  FMUL R135, R135, R2 ;  /* 0x0000000287877220 */ /* 0x000fe20000400000 */
[----:B------:R-:W-:Y:S02]  /*155d0*/  F2FP.F16.F32.PACK_AB R133, RZ, R133 ;  /* 0x00000085ff85723e */ /* 0x000fe400000000ff */
[----:B------:R-:W-:Y:S02]  /*155e0*/  F2FP.F16.F32.PACK_AB R134, RZ, R134 ;  /* 0x00000086ff86723e */ /* 0x000fe400000000ff */
[----:B------:R-:W-:Y:S01]  /*155f0*/  F2FP.F16.F32.PACK_AB R135, RZ, R135 ;  /* 0x00000087ff87723e */ /* 0x000fe200000000ff */
[----:B------:R-:W-:Y:S01]  /*15600*/  @P5 STG.E.U16 desc[UR36][R4.64+0x1b2], R133 ;  /* 0x0001b28504005986 */ /* 0x000fe2000c101524 */
[----:B------:R-:W-:-:S03]  /*15610*/  ISETP.GT.AND P5, PT, R0, 0xe0, P1 ;  /* 0x000000e00000780c */ /* 0x000fc60000fa4270 */
[----:B------:R-:W-:Y:S01]  /*15620*/  @P2 STG.E.U16 desc[UR36][R6.64+0x1b0], R134 ;  /* 0x0001b08606002986 */ /* 0x000fe2000c101524 */
[----:B------:R-:W-:Y:S01]  /*15630*/  ISETP.GT.AND P2, PT, R0, 0xe1, P1 ;  /* 0x000000e10000780c */ /* 0x000fe20000f44270 */
[-C--:B------:R-:W-:Y:S01]  /*15640*/  FMUL R136, R136, R2.reuse ;  /* 0x0000000288887220 */ /* 0x080fe20000400000 */
[C---:B------:R-:W-:Y:S01]  /*15650*/  ISETP.GT.AND P3, PT, R0.reuse, 0xe0, P0 ;  /* 0x000000e00000780c */ /* 0x040fe20000764270 */
[----:B------:R-:W-:Y:S01]  /*15660*/  @P4 STG.E.U16 desc[UR36][R6.64+0x1b2], R135 ;  /* 0x0001b28706004986 */ /* 0x000fe2000c101524 */
[-C--:B------:R-:W-:Y:S01]  /*15670*/  FMUL R137, R137, R2.reuse ;  /* 0x0000000289897220 */ /* 0x080fe20000400000 */
[----:B------:R-:W-:Y:S01]  /*15680*/  ISETP.GT.AND P4, PT, R0, 0xe1, P0 ;  /* 0x000000e10000780c */ /* 0x000fe20000784270 */
[-C--:B------:R-:W-:Y:S01]  /*15690*/  FMUL R138, R138, R2.reuse ;  /* 0x000000028a8a7220 */ /* 0x080fe20000400000 */
[----:B------:R-:W-:Y:S01]  /*156a0*/  FMUL R139, R139, R2 ;  /* 0x000000028b8b7220 */ /* 0x000fe20000400000 */
[----:B------:R-:W-:Y:S02]  /*156b0*/  F2FP.F16.F32.PACK_AB R136, RZ, R136 ;  /* 0x00000088ff88723e */ /* 0x000fe400000000ff */
[----:B------:R-:W-:-:S02]  /*156c0*/  F2FP.F16.F32.PACK_AB R137, RZ, R137 ;  /* 0x00000089ff89723e */ /* 0x000fc400000000ff */
[----:B------:R-:W-:Y:S02]  /*156d0*/  F2FP.F16.F32.PACK_AB R138, RZ, R138 ;  /* 0x0000008aff8a723e */ /* 0x000fe400000000ff */
[----:B------:R-:W-:Y:S01]  /*156e0*/  F2FP.F16.F32.PACK_AB R139, RZ, R139 ;  /* 0x0000008bff8b723e */ /* 0x000fe200000000ff */
[----:B------:R-:W-:Y:S01]  /*156f0*/  @P5 STG.E.U16 desc[UR36][R4.64+0x1c0], R136 ;  /* 0x0001c08804005986 */ /* 0x000fe2000c101524 */
[----:B------:R-:W-:-:S03]  /*15700*/  ISETP.GT.AND P5, PT, R0, 0xe9, P1 ;  /* 0x000000e90000780c */ /* 0x000fc60000fa4270 */
[----:B------:R-:W-:Y:S01]  /*15710*/  @P2 STG.E.U16 desc[UR36][R4.64+0x1c2], R137 ;  /* 0x0001c28904002986 */ /* 0x000fe2000c101524 */
[C---:B------:R-:W-:Y:S02]  /*15720*/  ISETP.GT.AND P2, PT, R0.reuse, 0xe8, P1 ;  /* 0x000000e80000780c */ /* 0x040fe40000f44270 */
[C---:B------:R-:W-:Y:S01]  /*15730*/  ISETP.GT.AND P6, PT, R0.reuse, 0xe8, P0 ;  /* 0x000000e80000780c */ /* 0x040fe200007c4270 */
[----:B------:R-:W-:Y:S01]  /*15740*/  @P3 STG.E.U16 desc[UR36][R6.64+0x1c0], R138 ;  /* 0x0001c08a06003986 */ /* 0x000fe2000c101524 */
[----:B------:R-:W-:Y:S01]  /*15750*/  ISETP.GT.AND P3, PT, R0, 0xe9, P0 ;  /* 0x000000e90000780c */ /* 0x000fe20000764270 */
[-C--:B------:R-:W-:Y:S01]  /*15760*/  FMUL R140, R140, R2.reuse ;  /* 0x000000028c8c7220 */ /* 0x080fe20000400000 */
[-C--:B------:R-:W-:Y:S01]  /*15770*/  FMUL R141, R141, R2.reuse ;  /* 0x000000028d8d7220 */ /* 0x080fe20000400000 */
[----:B------:R-:W-:Y:S01]  /*15780*/  @P4 STG.E.U16 desc[UR36][R6.64+0x1c2], R139 ;  /* 0x0001c28b06004986 */ /* 0x000fe2000c101524 */
[----:B------:R-:W-:Y:S01]  /*15790*/  ISETP.GT.AND P4, PT, R0, 0xf0, P1 ;  /* 0x000000f00000780c */ /* 0x000fe20000f84270 */
[-C--:B------:R-:W-:Y:S01]  /*157a0*/  FMUL R142, R142, R2.reuse ;  /* 0x000000028e8e7220 */ /* 0x080fe20000400000 */
[-C--:B------:R-:W-:Y:S01]  /*157b0*/  FMUL R143, R143, R2.reuse ;  /* 0x000000028f8f7220 */ /* 0x080fe20000400000 */
[----:B------:R-:W-:Y:S01]  /*157c0*/  FMUL R144, R144, R2 ;  /* 0x0000000290907220 */ /* 0x000fe20000400000 */
[----:B------:R-:W-:-:S02]  /*157d0*/  F2FP.F16.F32.PACK_AB R140, RZ, R140 ;  /* 0x0000008cff8c723e */ /* 0x000fc400000000ff */
[----:B------:R-:W-:Y:S02]  /*157e0*/  F2FP.F16.F32.PACK_AB R141, RZ, R141 ;  /* 0x0000008dff8d723e */ /* 0x000fe400000000ff */
[----:B------:R-:W-:Y:S02]  /*157f0*/  F2FP.F16.F32.PACK_AB R142, RZ, R142 ;  /* 0x0000008eff8e723e */ /* 0x000fe400000000ff */
[----:B------:R-:W-:Y:S02]  /*15800*/  F2FP.F16.F32.PACK_AB R143, RZ, R143 ;  /* 0x0000008fff8f723e */ /* 0x000fe400000000ff */
[----:B------:R-:W-:Y:S01]  /*15810*/  F2FP.F16.F32.PACK_AB R144, RZ, R144 ;  /* 0x00000090ff90723e */ /* 0x000fe200000000ff */
[----:B------:R-:W-:Y:S01]  /*15820*/  @P2 STG.E.U16 desc[UR36][R4.64+0x1d0], R140 ;  /* 0x0001d08c04002986 */ /* 0x000fe2000c101524 */
[----:B------:R-:W-:-:S03]  /*15830*/  ISETP.GT.AND P2, PT, R0, 0xf1, P1 ;  /* 0x000000f10000780c */ /* 0x000fc60000f44270 */
[----:B------:R-:W-:Y:S01]  /*15840*/  @P5 STG.E.U16 desc[UR36][R4.64+0x1d2], R141 ;  /* 0x0001d28d04005986 */ /* 0x000fe2000c101524 */
[----:B------:R-:W-:-:S03]  /*15850*/  ISETP.GT.AND P5, PT, R0, 0xf0, P0 ;  /* 0x000000f00000780c */ /* 0x000fc600007a4270 */
[----:B------:R-:W-:Y:S01]  /*15860*/  @P6 STG.E.U16 desc[UR36][R6.64+0x1d0], R142 ;  /* 0x0001d08e06006986 */ /* 0x000fe2000c101524 */
[----:B------:R-:W-:-:S03]  /*15870*/  FMUL R145, R145, R2 ;  /* 0x0000000291917220 */ /* 0x000fc60000400000 */
[----:B------:R-:W-:Y:S01]  /*15880*/  @P3 STG.E.U16 desc[UR36][R6.64+0x1d2], R143 ;  /* 0x0001d28f06003986 */ /* 0x000fe2000c101524 */
[----:B------:R-:W-:-:S03]  /*15890*/  ISETP.GT.AND P3, PT, R0, 0xf8, P1 ;  /* 0x000000f80000780c */ /* 0x000fc60000f64270 */
[----:B------:R-:W-:Y:S01]  /*158a0*/  @P4 STG.E.U16 desc[UR36][R4.64+0x1e0], R144 ;  /* 0x0001e09004004986 */ /* 0x000fe2000c101524 */
[----:B------:R-:W-:Y:S01]  /*158b0*/  ISETP.GT.AND P4, PT, R0, 0xf1, P0 ;  /* 0x000000f10000780c */ /* 0x000fe20000784270 */
[-C--:B------:R-:W-:Y:S01]  /*158c0*/  FMUL R146, R146, R2.reuse ;  /* 0x0000000292927220 */ /* 0x080fe20000400000 */
[C---:B------:R-:W-:Y:S01]  /*158d0*/  ISETP.GT.AND P1, PT, R0.reuse, 0xf9, P1 ;  /* 0x000000f90000780c */ /* 0x040fe20000f24270 */
[-C--:B------:R-:W-:Y:S01]  /*158e0*/  FMUL R147, R147, R2.reuse ;  /* 0x0000000293937220 */ /* 0x080fe20000400000 */
[----:B------:R-:W-:Y:S01]  /*158f0*/  ISETP.GT.AND P6, PT, R0, 0xf8, P0 ;  /* 0x000000f80000780c */ /* 0x000fe200007c4270 */
[-C--:B------:R-:W-:Y:S01]  /*15900*/  FMUL R148, R148, R2.reuse ;  /* 0x0000000294947220 */ /* 0x080fe20000400000 */
[----:B------:R-:W-:Y:S01]  /*15910*/  FMUL R149, R149, R2 ;  /* 0x0000000295957220 */ /* 0x000fe20000400000 */
[----:B------:R-:W-:Y:S02]  /*15920*/  F2FP.F16.F32.PACK_AB R145, RZ, R145 ;  /* 0x00000091ff91723e */ /* 0x000fe400000000ff */
[----:B------:R-:W-:-:S02]  /*15930*/  F2FP.F16.F32.PACK_AB R146, RZ, R146 ;  /* 0x00000092ff92723e */ /* 0x000fc400000000ff */
[----:B------:R-:W-:Y:S02]  /*15940*/  ISETP.GT.AND P0, PT, R0, 0xf9, P0 ;  /* 0x000000f90000780c */ /* 0x000fe40000704270 */
[----:B------:R-:W-:Y:S01]  /*15950*/  F2FP.F16.F32.PACK_AB R147, RZ, R147 ;  /* 0x00000093ff93723e */ /* 0x000fe200000000ff */
[----:B------:R-:W-:Y:S01]  /*15960*/  FMUL R150, R150, R2 ;  /* 0x0000000296967220 */ /* 0x000fe20000400000 */
[----:B------:R-:W-:Y:S02]  /*15970*/  F2FP.F16.F32.PACK_AB R148, RZ, R148 ;  /* 0x00000094ff94723e */ /* 0x000fe400000000ff */
[----:B------:R-:W-:Y:S01]  /*15980*/  F2FP.F16.F32.PACK_AB R149, RZ, R149 ;  /* 0x00000095ff95723e */ /* 0x000fe200000000ff */
[----:B------:R-:W-:Y:S01]  /*15990*/  FMUL R151, R151, R2 ;  /* 0x0000000297977220 */ /* 0x000fe20000400000 */
[----:B------:R-:W-:Y:S01]  /*159a0*/  @P2 STG.E.U16 desc[UR36][R4.64+0x1e2], R145 ;  /* 0x0001e29104002986 */ /* 0x000fe2000c101524 */
[----:B------:R-:W-:-:S03]  /*159b0*/  F2FP.F16.F32.PACK_AB R150, RZ, R150 ;  /* 0x00000096ff96723e */ /* 0x000fc600000000ff */
[----:B------:R-:W-:Y:S01]  /*159c0*/  @P5 STG.E.U16 desc[UR36][R6.64+0x1e0], R146 ;  /* 0x0001e09206005986 */ /* 0x000fe2000c101524 */
[----:B------:R-:W-:-:S03]  /*159d0*/  F2FP.F16.F32.PACK_AB R151, RZ, R151 ;  /* 0x00000097ff97723e */ /* 0x000fc600000000ff */
[----:B------:R-:W-:Y:S04]  /*159e0*/  @P4 STG.E.U16 desc[UR36][R6.64+0x1e2], R147 ;  /* 0x0001e29306004986 */ /* 0x000fe8000c101524 */
[----:B------:R-:W-:Y:S04]  /*159f0*/  @P3 STG.E.U16 desc[UR36][R4.64+0x1f0], R148 ;  /* 0x0001f09404003986 */ /* 0x000fe8000c101524 */
[----:B------:R0:W-:Y:S02]  /*15a00*/  @P1 STG.E.U16 desc[UR36][R4.64+0x1f2], R149 ;  /* 0x0001f29504001986 */ /* 0x0001e4000c101524 */
[----:B0-----:R-:W-:Y:S01]  /*15a10*/  @P6 IMAD.MOV.U32 R4, RZ, RZ, R6 ;  /* 0x000000ffff046224 */ /* 0x001fe200078e0006 */
[----:B------:R-:W-:-:S05]  /*15a20*/  @P6 MOV R5, R7 ;  /* 0x0000000700056202 */ /* 0x000fca0000000f00 */
[----:B------:R0:W-:Y:S04]  /*15a30*/  @P6 STG.E.U16 desc[UR36][R4.64+0x1f0], R150 ;  /* 0x0001f09604006986 */ /* 0x0001e8000c101524 */
[----:B------:R0:W-:Y:S02]  /*15a40*/  @P0 STG.E.U16 desc[UR36][R6.64+0x1f2], R151 ;  /* 0x0001f29706000986 */ /* 0x0001e4000c101524 */
.L_x_542:
[----:B------:R-:W-:Y:S05]  /*15a50*/  BSYNC B0 ;  /* 0x0000000000007941 */ /* 0x000fea0003800000 */
.L_x_34:
[----:B0-----:R-:W2:Y:S04]  /*15a60*/  LDL.LU R5, [R1+0x200] ;  /* 0x0002000001057983 */ /* 0x001ea80000300800 */
[----:B------:R-:W2:Y:S01]  /*15a70*/  LDL.LU R4, [R1+0x204] ;  /* 0x0002040001047983 */ /* 0x000ea20000300800 */
[----:B------:R-:W-:Y:S01]  /*15a80*/  ULDC UR4, c[0x0][0xc] ;  /* 0x0000030000047ab9 */ /* 0x000fe20000000800 */
[----:B------:R-:W-:Y:S01]  /*15a90*/  ULDC UR5, c[0x0][0x10] ;  /* 0x0000040000057ab9 */ /* 0x000fe20000000800 */
[----:B-----5:R-:W2:Y:S01]  /*15aa0*/  LDC R3, c[0x0][0x14] ;  /* 0x00000500ff037b82 */ /* 0x020ea20000000800 */
[----:B------:R-:W-:Y:S01]  /*15ab0*/  UIMAD.WIDE.U32 UR4, UR4, UR5, URZ ;  /* 0x00000005040472a5 */ /* 0x000fe2000f8e003f */
[----:B----4-:R-:W-:Y:S01]  /*15ac0*/  PRMT R0, RZ, 0x7610, R0 ;  /* 0x00007610ff007816 */ /* 0x010fe20000000000 */
[----:B------:R-:W-:Y:S01]  /*15ad0*/  UMOV UR42, 0xffffffff ;  /* 0xffffffff002a7882 */ /* 0x000fe20000000000 */
[----:B------:R-:W-:-:S03]  /*15ae0*/  UMOV UR43, 0xffffffff ;  /* 0xffffffff002b7882 */ /* 0x000fc60000000000 */
[----:B--2---:R-:W-:-:S04]  /*15af0*/  IMAD.WIDE.U32 R4, R3, UR4, R4 ;  /* 0x0000000403047c25 */ /* 0x004fc8000f8e0004 */
[----:B------:R-:W-:Y:S01]  /*15b00*/  IMAD R3, R3, UR5, RZ ;  /* 0x0000000503037c24 */ /* 0x000fe2000f8e02ff */
[----:B------:R-:W-:Y:S01]  /*15b10*/  ULDC.64 UR4, c[0x0][0x650] ;  /* 0x0001940000047ab9 */ /* 0x000fe20000000a00 */
[----:B------:R-:W-:Y:S01]  /*15b20*/  IMAD.MOV.U32 R7, RZ, RZ, R4 ;  /* 0x000000ffff077224 */ /* 0x000fe200078e0004 */
[----:B------:R-:W-:Y:S01]  /*15b30*/  ISETP.GE.U32.AND P0, PT, R4, UR4, PT ;  /* 0x0000000404007c0c */ /* 0x000fe2000bf06070 */
[----:B------:R-:W-:-:S05]  /*15b40*/  IMAD.IADD R6, R5, 0x1, R3 ;  /* 0x0000000105067824 */ /* 0x000fca00078e0203 */
[----:B------:R0:W-:Y:S01]  /*15b50*/  STL [R1+0x200], R6 ;  /* 0x0002000601007387 */ /* 0x0001e20000100800 */
[----:B------:R-:W-:-:S03]  /*15b60*/  ISETP.GE.U32.AND.EX P0, PT, R6, UR5, PT, P0 ;  /* 0x0000000506007c0c */ /* 0x000fc6000bf06100 */
[----:B------:R0:W-:Y:S10]  /*15b70*/  STL [R1+0x204], R7 ;  /* 0x0002040701007387 */ /* 0x0001f40000100800 */
[----:B0-----:R-:W-:Y:S05]  /*15b80*/  @P0 BRA `(.L_x_543) ;  /* 0x0000000400880947 */ /* 0x001fea0003800000 */
[----:B------:R-:W0:Y:S01]  /*15b90*/  S2UR UR6, SR_CTAID.X ;  /* 0x00000000000679c3 */ /* 0x000e220000002500 */
[----:B------:R-:W-:Y:S01]  /*15ba0*/  ULDC.64 UR12, c[0x0][0x628] ;  /* 0x00018a00000c7ab9 */ /* 0x000fe20000000a00 */
[----:B------:R-:W-:Y:S01]  /*15bb0*/  ULDC UR4, c[0x0][0x150] ;  /* 0x0000540000047ab9 */ /* 0x000fe20000000800 */
[----:B------:R-:W-:Y:S01]  /*15bc0*/  ISETP.NE.U32.AND P0, PT, RZ, UR12, PT ;  /* 0x0000000cff007c0c */ /* 0x000fe2000bf05070 */
[----:B------:R-:W-:Y:S01]  /*15bd0*/  ULDC UR15, c[0x0][0x630] ;  /* 0x00018c00000f7ab9 */ /* 0x000fe20000000800 */
[C---:B------:R-:W-:Y:S01]  /*15be0*/  R2UR UR16, R7.reuse ;  /* 0x00000000071072ca */ /* 0x040fe200000e0000 */
[----:B------:R-:W-:Y:S01]  /*15bf0*/  ULDC UR19, c[0x0][0x154] ;  /* 0x0000550000137ab9 */ /* 0x000fe20000000800 */
[----:B------:R-:W-:Y:S01]  /*15c00*/  ISETP.NE.AND.EX P0, PT, RZ, UR13, PT, P0 ;  /* 0x0000000dff007c0c */ /* 0x000fe2000bf05300 */
[----:B------:R-:W2:Y:S01]  /*15c10*/  S2UR UR18, SR_CTAID.Y ;  /* 0x00000000001279c3 */ /* 0x000ea20000002600 */
[----:B------:R-:W-:Y:S02]  /*15c20*/  R2UR UR17, R6 ;  /* 0x00000000061172ca */ /* 0x000fe400000e0000 */
[----:B------:R-:W-:-:S02]  /*15c30*/  R2UR UR10, R7 ;  /* 0x00000000070a72ca */ /* 0x000fc400000e0000 */
[----:B------:R-:W-:Y:S02]  /*15c40*/  R2UR UR11, R6 ;  /* 0x00000000060b72ca */ /* 0x000fe400000e0000 */
[----:B0-----:R-:W-:-:S05]  /*15c50*/  I2FP.F32.U32 R0, UR6 ;  /* 0x0000000600007c45 */ /* 0x001fca0008201000 */
[----:B------:R-:W-:-:S04]  /*15c60*/  FMUL R0, R0, UR4 ;  /* 0x0000000400007c20 */ /* 0x000fc80008400000 */
[----:B------:R0:W4:Y:S01]  /*15c70*/  F2I.U32.TRUNC.NTZ R3, R0 ;  /* 0x0000000000037305 */ /* 0x000122000020f000 */
[----:B--2---:R-:W-:Y:S05]  /*15c80*/  @!P0 BRA `(.L_x_544) ;  /* 0x0000000000308947 */ /* 0x004fea0003800000 */
        /* <DEDUP_REMOVED lines=12> */
.L_x_544:
[----:B------:R-:W-:Y:S01]  /*15d50*/  USHF.R.U64 UR43, UR10, UR15, UR11 ;  /* 0x0000000f0a2b7299 */ /* 0x000fe2000800120b */
[----:B0-----:R-:W-:Y:S01]  /*15d60*/  I2FP.F32.U32 R0, UR18 ;  /* 0x0000001200007c45 */ /* 0x001fe20008201000 */
[----:B------:R-:W-:Y:S02]  /*15d70*/  USHF.R.U32.HI UR4, URZ, UR15, UR11 ;  /* 0x0000000f3f047299 */ /* 0x000fe4000801160b */
[----:B------:R-:W-:Y:S02]  /*15d80*/  UIADD3 UR10, UP0, URZ, -UR43, URZ ;  /* 0x8000002b3f0a7290 */ /* 0x000fe4000ff1e03f */
[----:B------:R-:W-:Y:S01]  /*15d90*/  FMUL R0, R0, UR19 ;  /* 0x0000001300007c20 */ /* 0x000fe20008400000 */
[----:B------:R-:W-:Y:S01]  /*15da0*/  ULDC.64 UR12, c[0x0][0x620] ;  /* 0x00018800000c7ab9 */ /* 0x000fe20000000a00 */
[----:B------:R-:W-:Y:S01]  /*15db0*/  UIADD3.X UR4, URZ, ~UR4, URZ, UP0, !UPT ;  /* 0x800000043f047290 */ /* 0x000fe200087fe43f */
[----:B------:R-:W-:Y:S01]  /*15dc0*/  UMOV UR8, UR16 ;  /* 0x0000001000087c82 */ /* 0x000fe20008000000 */
[----:B------:R-:W-:-:S02]  /*15dd0*/  UMOV UR9, UR17 ;  /* 0x0000001100097c82 */ /* 0x000fc40008000000 */
[----:B------:R-:W-:Y:S01]  /*15de0*/  UIMAD UR4, UR4, UR12, URZ ;  /* 0x0000000c040472a4 */ /* 0x000fe2000f8e023f */
[----:B------:R-:W0:Y:S01]  /*15df0*/  F2I.U32.TRUNC.NTZ R0, R0 ;  /* 0x0000000000007305 */ /* 0x000e22000020f000 */
[----:B------:R-:W-:Y:S01]  /*15e00*/  UIMAD.WIDE.U32 UR8, UR10, UR12, UR8 ;  /* 0x0000000c0a0872a5 */ /* 0x000fe2000f8e0008 */
[----:B----4-:R-:W-:Y:S01]  /*15e10*/  R2UR UR12, R3 ;  /* 0x00000000030c72ca */ /* 0x010fe200000e0000 */
[----:B------:R-:W-:Y:S01]  /*15e20*/  UIMAD UR10, UR10, UR13, UR4 ;  /* 0x0000000d0a0a72a4 */ /* 0x000fe2000f8e0204 */
[----:B------:R-:W-:Y:S01]  /*15e30*/  ULDC UR11, c[0x0][0x618] ;  /* 0x00018600000b7ab9 */ /* 0x000fe20000000800 */
[----:B------:R-:W-:Y:S02]  /*15e40*/  ULDC UR21, c[0x0][0x658] ;  /* 0x0001960000157ab9 */ /* 0x000fe40000000800 */
[----:B------:R-:W-:Y:S01]  /*15e50*/  UIADD3 UR9, UR9, UR10, URZ ;  /* 0x0000000a09097290 */ /* 0x000fe2000fffe03f */
[----:B------:R-:W-:Y:S01]  /*15e60*/  UMOV UR15, 0xffffffff ;  /* 0xffffffff000f7882 */ /* 0x000fe20000000000 */
[----:B------:R-:W-:Y:S01]  /*15e70*/  ULDC.64 UR4, c[0x0][0x640] ;  /* 0x0001900000047ab9 */ /* 0x000fe20000000a00 */
[----:B------:R-:W-:Y:S01]  /*15e80*/  USHF.L.U32 UR15, UR15, UR21, URZ ;  /* 0x000000150f0f7299 */ /* 0x000fe2000800063f */
[----:B------:R-:W-:Y:S01]  /*15e90*/  ISETP.NE.U32.AND P0, PT, RZ, UR4, PT ;  /* 0x00000004ff007c0c */ /* 0x000fe2000bf05070 */
[----:B------:R-:W-:-:S02]  /*15ea0*/  USHF.R.U64 UR16, UR8, UR11, UR9 ;  /* 0x0000000b08107299 */ /* 0x000fc40008001209 */
[----:B------:R-:W-:Y:S01]  /*15eb0*/  USHF.R.U32.HI UR8, URZ, UR11, UR9 ;  /* 0x0000000b3f087299 */ /* 0x000fe20008011609 */
[----:B0-----:R-:W-:Y:S01]  /*15ec0*/  R2UR UR14, R0 ;  /* 0x00000000000e72ca */ /* 0x001fe200000e0000 */
[----:B------:R-:W-:Y:S01]  /*15ed0*/  ULDC UR17, c[0x0][0x608] ;  /* 0x0001820000117ab9 */ /* 0x000fe20000000800 */
[----:B------:R-:W-:Y:S01]  /*15ee0*/  ULOP3.LUT UR41, URZ, UR15, URZ, 0x33, !UPT ;  /* 0x0000000f3f297292 */ /* 0x000fe2000f8e333f */
[----:B------:R-:W-:Y:S01]  /*15ef0*/  ISETP.NE.AND.EX P0, PT, RZ, UR5, PT, P0 ;  /* 0x00000005ff007c0c */ /* 0x000fe2000bf05300 */
[----:B------:R-:W-:Y:S02]  /*15f00*/  USHF.R.U64 UR15, UR16, UR17, UR8 ;  /* 0x00000011100f7299 */ /* 0x000fe40008001208 */
[----:B------:R-:W-:Y:S02]  /*15f10*/  USHF.R.U32.HI UR8, URZ, UR17, UR8 ;  /* 0x000000113f087299 */ /* 0x000fe40008011608 */
[----:B------:R-:W-:Y:S02]  /*15f20*/  UIADD3 UR12, -UR12, URZ, URZ ;  /* 0x0000003f0c0c7290 */ /* 0x000fe4000fffe13f */
[----:B------:R-:W-:Y:S01]  /*15f30*/  USHF.R.U64 UR17, UR15, UR21, UR8 ;  /* 0x000000150f117299 */ /* 0x000fe20008001208 */
[----:B------:R-:W-:Y:S01]  /*15f40*/  UMOV UR19, 0x1 ;  /* 0x0000000100137882 */ /* 0x000fe20000000000 */
[----:B------:R-:W-:Y:S01]  /*15f50*/  ULDC UR13, c[0x0][0x144] ;  /* 0x00005100000d7ab9 */ /* 0x000fe20000000800 */
[----:B------:R-:W-:Y:S01]  /*15f60*/  ULDC UR7, c[0x0][0x600] ;  /* 0x0001800000077ab9 */ /* 0x000fe20000000800 */
[----:B------:R-:W-:-:S02]  /*15f70*/  USHF.L.U32 UR24, UR19, UR21, URZ ;  /* 0x0000001513187299 */ /* 0x000fc4000800063f */
[----:B------:R-:W-:Y:S02]  /*15f80*/  USHF.R.U32.HI UR8, URZ, UR21, UR8 ;  /* 0x000000153f087299 */ /* 0x000fe40008011608 */
[----:B------:R-:W-:Y:S02]  /*15f90*/  UIMAD UR21, UR13, UR12, UR6 ;  /* 0x0000000c0d1572a4 */ /* 0x000fe4000f8e0206 */
[----:B------:R-:W-:Y:S02]  /*15fa0*/  UIADD3 UR20, UR7, -0x1, URZ ;  /* 0xffffffff07147890 */ /* 0x000fe4000fffe03f */
[----:B------:R-:W-:Y:S01]  /*15fb0*/  UIADD3 UR19, -UR14, URZ, URZ ;  /* 0x0000003f0e137290 */ /* 0x000fe2000fffe13f */
[----:B------:R-:W-:Y:S01]  /*15fc0*/  ULDC UR25, c[0x0][0x148] ;  /* 0x0000520000197ab9 */ /* 0x000fe20000000800 */
[----:B------:R-:W-:Y:S01]  /*15fd0*/  ULDC UR22, c[0x0][0x648] ;  /* 0x0001920000167ab9 */ /* 0x000fe20000000800 */
[----:B------:R-:W-:Y:S01]  /*15fe0*/  ULDC UR23, c[0x0][0x638] ;  /* 0x00018e0000177ab9 */ /* 0x000fe20000000800 */
        /* <DEDUP_REMOVED lines=14> */
.L_x_545:
[----:B------:R-:W-:Y:S01]  /*160d0*/  UISETP.NE.AND UP0, UPT, UR45, URZ, UPT ;  /* 0x0000003f2d00728c */ /* 0x000fe2000bf05270 */
[----:B------:R-:W-:Y:S01]  /*160e0*/  IMAD.MOV.U32 R0, RZ, RZ, 0x1 ;  /* 0x00000001ff007424 */ /* 0x000fe200078e00ff */
[----:B------:R-:W-:Y:S02]  /*160f0*/  USHF.R.U64 UR4, UR6, UR22, UR8 ;  /* 0x0000001606047299 */ /* 0x000fe40008001208 */
[----:B------:R-:W-:Y:S02]  /*16100*/  ULOP3.LUT UR41, UR15, UR41, URZ, 0xc0, !UPT ;  /* 0x000000290f297292 */ /* 0x000fe4000f8ec03f */
[----:B------:R-:W-:Y:S02]  /*16110*/  UIADD3 UR5, -UR4, URZ, URZ ;  /* 0x0000003f04057290 */ /* 0x000fe4000fffe13f */
[----:B------:R-:W-:Y:S02]  /*16120*/  UIMAD UR41, UR24, UR4, UR41 ;  /* 0x00000004182972a4 */ /* 0x000fe4000f8e0229 */
[----:B------:R-:W-:-:S02]  /*16130*/  ULOP3.LUT UR16, UR16, UR20, URZ, 0xc0, !UPT ;  /* 0x0000001410107292 */ /* 0x000fc4000f8ec03f */
[----:B------:R-:W-:Y:S02]  /*16140*/  @UP0 UIMAD UR21, UR25, UR19, UR18 ;  /* 0x00000013191502a4 */ /* 0x000fe4000f8e0212 */
[----:B------:R-:W-:-:S03]  /*16150*/  UIMAD UR4, UR5, UR23, UR17 ;  /* 0x00000017050472a4 */ /* 0x000fc6000f8e0211 */
[----:B------:R-:W-:Y:S01]  /*16160*/  ULDC UR5, c[0x0][0x610] ;  /* 0x0001840000057ab9 */ /* 0x000fe20000000800 */
[----:B------:R-:W-:Y:S02]  /*16170*/  UIMAD UR4, UR4, UR7, UR16 ;  /* 0x00000007040472a4 */ /* 0x000fe4000f8e0210 */
[----:B------:R-:W-:-:S04]  /*16180*/  UIMAD UR41, UR41, UR5, UR21 ;  /* 0x00000005292972a4 */ /* 0x000fc8000f8e0215 */
[----:B------:R-:W-:Y:S02]  /*16190*/  USEL UR42, UR4, UR41, !UP0 ;  /* 0x00000029042a7287 */ /* 0x000fe4000c000000 */
[----:B------:R-:W-:-:S12]  /*161a0*/  USEL UR41, UR41, UR4, !UP0 ;  /* 0x0000000429297287 */ /* 0x000fd8000c000000 */
.L_x_543:
[----:B------:R-:W-:-:S13]  /*161b0*/  LOP3.LUT P0, RZ, R0, 0xff, RZ, 0xc0, !PT ;  /* 0x000000ff00ff7812 */ /* 0x000fda000780c0ff */
[----:B------:R-:W-:Y:S05]  /*161c0*/  @P0 BRA `(.L_x_546) ;  /* 0xfffffeb000900947 */ /* 0x000fea000383ffff */
[----:B------:R-:W-:Y:S05]  /*161d0*/  EXIT ;  /* 0x000000000000794d */ /* 0x000fea0003800000 */
.L_x_7:
[----:B------:R-:W2:Y:S01]  /*161e0*/  LDL R5, [R1+0x204] ;  /* 0x0002040001057983 */ /* 0x000ea20000100800 */
[----:B------:R-:W-:-:S03]  /*161f0*/  ULDC.64 UR4, c[0x0][0x650] ;  /* 0x0001940000047ab9 */ /* 0x000fc60000000a00 */
[----:B------:R-:W3:Y:S01]  /*16200*/  LDL R4, [R1+0x200] ;  /* 0x0002000001047983 */ /* 0x000ee20000100800 */
[----:B------:R-:W-:Y:S01]  /*16210*/  PRMT R0, RZ, 0x7610, R0 ;  /* 0x00007610ff007816 */ /* 0x000fe20000000000 */
[----:B------:R-:W-:Y:S01]  /*16220*/  IMAD.MOV.U32 R2, RZ, RZ, -0x1 ;  /* 0xffffffffff027424 */ /* 0x000fe200078e00ff */
[----:B------:R-:W-:Y:S01]  /*16230*/  MOV R9, 0xffffffff ;  /* 0xffffffff00097802 */ /* 0x000fe20000000f00 */
[----:B------:R-:W-:Y:S01]  /*16240*/  IMAD.MOV.U32 R3, RZ, RZ, -0x1 ;  /* 0xffffffffff037424 */ /* 0x000fe200078e00ff */
[----:B--2---:R-:W-:-:S04]  /*16250*/  ISETP.GE.U32.AND P0, PT, R5, UR4, PT ;  /* 0x0000000405007c0c */ /* 0x004fc8000bf06070 */
[----:B---3--:R-:W-:-:S13]  /*16260*/  ISETP.GE.U32.AND.EX P0, PT, R4, UR5, PT, P0 ;  /* 0x0000000504007c0c */ /* 0x008fda000bf06100 */
        /* <DEDUP_REMOVED lines=21> */
.L_x_548:
[----:B------:R-:W-:Y:S01]  /*163c0*/  USHF.R.U64 UR4, UR14, UR19, UR15 ;  /* 0x000000130e047299 */ /* 0x000fe2000800120f */
[----:B------:R-:W-:Y:S01]  /*163d0*/  R2UR UR7, R4 ;  /* 0x00000000040772ca */ /* 0x000fe200000e0000 */
[----:B------:R-:W-:Y:S02]  /*163e0*/  USHF.R.U32.HI UR5, URZ, UR19, UR15 ;  /* 0x000000133f057299 */ /* 0x000fe4000801160f */
[----:B------:R-:W-:Y:S01]  /*163f0*/  UIADD3 UR13, UP0, URZ, -UR4, URZ ;  /* 0x800000043f0d7290 */ /* 0x000fe2000ff1e03f */
[----:B------:R-:W-:Y:S01]  /*16400*/  ULDC.64 UR14, c[0x0][0x620] ;  /* 0x00018800000e7ab9 */ /* 0x000fe20000000a00 */
[----:B------:R-:W-:Y:S02]  /*16410*/  UMOV UR6, UR20 ;  /* 0x0000001400067c82 */ /* 0x000fe40008000000 */
[----:B------:R-:W-:Y:S02]  /*16420*/  UIADD3.X UR5, URZ, ~UR5, URZ, UP0, !UPT ;  /* 0x800000053f057290 */ /* 0x000fe400087fe43f */
[----:B------:R-:W-:-:S02]  /*16430*/  UISETP.NE.AND UP1, UPT, UR45, URZ, UPT ;  /* 0x0000003f2d00728c */ /* 0x000fc4000bf25270 */
[----:B------:R-:W-:Y:S02]  /*16440*/  UIMAD UR5, UR5, UR14, URZ ;  /* 0x0000000e050572a4 */ /* 0x000fe4000f8e023f */
[----:B------:R-:W-:Y:S02]  /*16450*/  UIMAD.WIDE.U32 UR6, UR13, UR14, UR6 ;  /* 0x0000000e0d0672a5 */ /* 0x000fe4000f8e0006 */
[----:B------:R-:W-:Y:S01]  /*16460*/  UIMAD UR5, UR13, UR15, UR5 ;  /* 0x0000000f0d0572a4 */ /* 0x000fe2000f8e0205 */
[----:B------:R-:W-:Y:S02]  /*16470*/  ULDC UR14, c[0x0][0x608] ;  /* 0x00018200000e7ab9 */ /* 0x000fe40000000800 */
[----:B------:R-:W-:Y:S01]  /*16480*/  ULDC UR13, c[0x0][0x618] ;  /* 0x00018600000d7ab9 */ /* 0x000fe20000000800 */
[----:B------:R-:W-:Y:S01]  /*16490*/  UIADD3 UR5, UR7, UR5, URZ ;  /* 0x0000000507057290 */ /* 0x000fe2000fffe03f */
[----:B------:R-:W-:Y:S01]  /*164a0*/  ULDC UR22, c[0x0][0x658] ;  /* 0x0001960000167ab9 */ /* 0x000fe20000000800 */
[----:B------:R-:W-:-:S02]  /*164b0*/  @UP1 UIMAD UR8, UR11, UR12, UR10 ;  /* 0x0000000c0b0812a4 */ /* 0x000fc4000f8e020a */
[----:B------:R-:W-:Y:S02]  /*164c0*/  USHF.R.U64 UR17, UR6, UR13, UR5 ;  /* 0x0000000d06117299 */ /* 0x000fe40008001205 */
[----:B------:R-:W-:Y:S01]  /*164d0*/  USHF.R.U32.HI UR5, URZ, UR13, UR5 ;  /* 0x0000000d3f057299 */ /* 0x000fe20008011605 */
[----:B------:R-:W-:Y:S01]  /*164e0*/  ULDC.64 UR6, c[0x0][0x640] ;  /* 0x0001900000067ab9 */ /* 0x000fe20000000a00 */
[----:B------:R-:W-:Y:S01]  /*164f0*/  UMOV UR10, 0xffffffff ;  /* 0xffffffff000a7882 */ /* 0x000fe20000000000 */
[----:B------:R-:W-:Y:S01]  /*16500*/  ISETP.NE.U32.AND P0, PT, RZ, UR6, PT ;  /* 0x00000006ff007c0c */ /* 0x000fe2000bf05070 */
[----:B------:R-:W-:Y:S02]  /*16510*/  USHF.R.U64 UR18, UR17, UR14, UR5 ;  /* 0x0000000e11127299 */ /* 0x000fe40008001205 */
[----:B------:R-:W-:Y:S01]  /*16520*/  USHF.R.U32.HI UR5, URZ, UR14, UR5 ;  /* 0x0000000e3f057299 */ /* 0x000fe20008011605 */
[----:B------:R-:W-:Y:S01]  /*16530*/  ISETP.NE.AND.EX P0, PT, RZ, UR7, PT, P0 ;  /* 0x00000007ff007c0c */ /* 0x000fe2000bf05300 */
[----:B------:R-:W-:-:S02]  /*16540*/  USHF.L.U32 UR11, UR10, UR22, URZ ;  /* 0x000000160a0b7299 */ /* 0x000fc4000800063f */
[----:B------:R-:W-:Y:S01]  /*16550*/  USHF.R.U64 UR19, UR18, UR22, UR5 ;  /* 0x0000001612137299 */ /* 0x000fe20008001205 */
[----:B------:R-:W-:Y:S01]  /*16560*/  ULDC UR20, c[0x0][0x600] ;  /* 0x0001800000147ab9 */ /* 0x000fe20000000800 */
[----:B------:R-:W-:Y:S02]  /*16570*/  USHF.R.U32.HI UR10, URZ, UR22, UR5 ;  /* 0x000000163f0a7299 */ /* 0x000fe40008011605 */
[----:B------:R-:W-:Y:S02]  /*16580*/  UIADD3 UR21, UR20, -0x1, URZ ;  /* 0xffffffff14157890 */ /* 0x000fe4000fffe03f */
[----:B------:R-:W-:Y:S01]  /*16590*/  ULOP3.LUT UR26, URZ, UR11, URZ, 0x33, !UPT ;  /* 0x0000000b3f1a7292 */ /* 0x000fe2000f8e333f */
        /* <DEDUP_REMOVED lines=17> */
.L_x_549:
[----:B------:R-:W-:Y:S01]  /*166b0*/  USHF.R.U64 UR6, UR5, UR23, UR10 ;  /* 0x0000001705067299 */ /* 0x000fe2000800120a */
[----:B------:R-:W-:Y:S01]  /*166c0*/  IMAD.MOV.U32 R0, RZ, RZ, 0x1 ;  /* 0x00000001ff007424 */ /* 0x000fe200078e00ff */
[----:B------:R-:W-:Y:S01]  /*166d0*/  USHF.L.U32 UR25, UR25, UR22, URZ ;  /* 0x0000001619197299 */ /* 0x000fe2000800063f */
[----:B------:R-:W-:Y:S01]  /*166e0*/  IMAD.U32 R9, RZ, RZ, UR4 ;  /* 0x00000004ff097e24 */ /* 0x000fe2000f8e00ff */
[----:B------:R-:W-:Y:S02]  /*166f0*/  ULOP3.LUT UR5, UR18, UR26, URZ, 0xc0, !UPT ;  /* 0x0000001a12057292 */ /* 0x000fe4000f8ec03f */
[----:B------:R-:W-:Y:S02]  /*16700*/  UIADD3 UR7, -UR6, URZ, URZ ;  /* 0x0000003f06077290 */ /* 0x000fe4000fffe13f */
[----:B------:R-:W-:Y:S02]  /*16710*/  UIMAD UR6, UR25, UR6, UR5 ;  /* 0x00000006190672a4 */ /* 0x000fe4000f8e0205 */
[----:B------:R-:W-:-:S02]  /*16720*/  ULOP3.LUT UR17, UR17, UR21, URZ, 0xc0, !UPT ;  /* 0x0000001511117292 */ /* 0x000fc4000f8ec03f */
[----:B------:R-:W-:Y:S02]  /*16730*/  UIMAD UR5, UR7, UR24, UR19 ;  /* 0x00000018070572a4 */ /* 0x000fe4000f8e0213 */
[----:B------:R-:W-:Y:S01]  /*16740*/  UISETP.NE.AND UP0, UPT, UR45, URZ, UPT ;  /* 0x0000003f2d00728c */ /* 0x000fe2000bf05270 */
[----:B------:R-:W-:Y:S01]  /*16750*/  ULDC UR7, c[0x0][0x610] ;  /* 0x0001840000077ab9 */ /* 0x000fe20000000800 */
[----:B------:R-:W-:Y:S02]  /*16760*/  UIMAD UR5, UR5, UR20, UR17 ;  /* 0x00000014050572a4 */ /* 0x000fe4000f8e0211 */
[----:B------:R-:W-:-:S04]  /*16770*/  UIMAD UR8, UR6, UR7, UR8 ;  /* 0x00000007060872a4 */ /* 0x000fc8000f8e0208 */
[----:B------:R-:W-:Y:S02]  /*16780*/  USEL UR6, UR5, UR8, !UP0 ;  /* 0x0000000805067287 */ /* 0x000fe4000c000000 */
[----:B------:R-:W-:-:S04]  /*16790*/  USEL UR8, UR8, UR5, !UP0 ;  /* 0x0000000508087287 */ /* 0x000fc8000c000000 */
[----:B------:R-:W-:Y:S02]  /*167a0*/  IMAD.U32 R3, RZ, RZ, UR6 ;  /* 0x00000006ff037e24 */ /* 0x000fe4000f8e00ff */
[----:B------:R-:W-:-:S07]  /*167b0*/  IMAD.U32 R2, RZ, RZ, UR8 ;  /* 0x00000008ff027e24 */ /* 0x000fce000f8e00ff */
.L_x_547:
[----:B------:R-:W-:-:S08]  /*167c0*/  NOP ;  /* 0x0000000000007918 */ /* 0x000fd00000000000 */
[----:B0-----:R-:W0:-:S00]  /*167d0*/  USETMAXREG.DEALLOC.CTAPOOL 0x18 ;  /* 0x00000018000079c8 */ /* 0x001e0000080e0500 */
[----:B------:R-:W-:-:S13]  /*167e0*/  ISETP.NE.AND P0, PT, RZ, UR9, PT ;  /* 0x00000009ff007c0c */ /* 0x000fda000bf05270 */
[----:B------:R-:W-:Y:S05]  /*167f0*/  @P0 EXIT ;  /* 0x000000000000094d */ /* 0x000fea0003800000 */
[----:B0-----:R-:W-:Y:S01]  /*16800*/  LOP3.LUT P0, RZ, R0, 0xff, RZ, 0xc0, !PT ;  /* 0x000000ff00ff7812 */ /* 0x001fe2000780c0ff */
[----:B------:R-:W-:Y:S01]  /*16810*/  IMAD.MOV.U32 R0, RZ, RZ, 0x1 ;  /* 0x00000001ff007424 */ /* 0x000fe200078e00ff */
[----:B------:R-:W-:-:S11]  /*16820*/  MOV R6, RZ ;  /* 0x000000ff00067202 */ /* 0x000fd60000000f00 */
[----:B------:R-:W-:Y:S05]  /*16830*/  @!P0 BRA `(.L_x_550) ;  /* 0x0000000c00b88947 */ /* 0x000fea0003800000 */
[----:B------:R-:W0:Y:S01]  /*16840*/  S2UR UR6, SR_CgaCtaId ;  /* 0x00000000000679c3 */ /* 0x000e220000008800 */
[----:B------:R-:W-:Y:S01]  /*16850*/  ULDC UR4, c[0x0][0x28c] ;  /* 0x0000a30000047ab9 */ /* 0x000fe20000000800 */
[----:B------:R-:W-:Y:S01]  /*16860*/  ULDC UR5, c[0x0][0x600] ;  /* 0x0001800000057ab9 */ /* 0x000fe20000000800 */
[----:B------:R-:W-:Y:S01]  /*16870*/  UIADD3 UR11, UR4, 0x1f, URZ ;  /* 0x0000001f040b7890 */ /* 0x000fe2000fffe03f */
[----:B------:R-:W-:Y:S01]  /*16880*/  BSSY B0, `(.L_x_550) ;  /* 0x00000e9000007945 */ /* 0x000fe20003800000 */
[----:B------:R-:W-:Y:S01]  /*16890*/  ULDC UR9, c[0x0][0x658] ;  /* 0x0001960000097ab9 */ /* 0x000fe20000000800 */
[----:B------:R-:W-:Y:S01]  /*168a0*/  UMOV UR10, 0xffffffff ;  /* 0xffffffff000a7882 */ /* 0x000fe20000000000 */
[----:B------:R-:W-:Y:S01]  /*168b0*/  UMOV UR14, 0x1 ;  /* 0x00000001000e7882 */ /* 0x000fe20000000000 */
[----:B------:R-:W-:Y:S01]  /*168c0*/  USHF.R.S32.HI UR12, URZ, 0x1f, UR11 ;  /* 0x0000001f3f0c7899 */ /* 0x000fe2000801140b */
[----:B------:R-:W-:Y:S01]  /*168d0*/  IMAD.MOV.U32 R8, RZ, RZ, 0x1 ;  /* 0x00000001ff087424 */ /* 0x000fe200078e00ff */
[----:B------:R-:W-:Y:S01]  /*168e0*/  ULDC UR7, c[0x0][0xc] ;  /* 0x0000030000077ab9 */ /* 0x000fe20000000800 */
[----:B------:R-:W-:Y:S01]  /*168f0*/  UIADD3 UR4, UR5, -0x1, URZ ;  /* 0xffffffff05047890 */ /* 0x000fe2000fffe03f */
[----:B------:R-:W-:Y:S01]  /*16900*/  IMAD.MOV.U32 R0, RZ, RZ, 0x1 ;  /* 0x00000001ff007424 */ /* 0x000fe200078e00ff */
[----:B------:R-:W-:Y:S01]  /*16910*/  USHF.L.U32 UR16, UR10, UR9, URZ ;  /* 0x000000090a107299 */ /* 0x000fe2000800063f */
[----:B------:R-:W-:Y:S01]  /*16920*/  IMAD.MOV.U32 R6, RZ, RZ, RZ ;  /* 0x000000ffff067224 */ /* 0x000fe200078e00ff */
[----:B------:R-:W-:Y:S01]  /*16930*/  USHF.L.U32 UR5, UR14, UR9, URZ ;  /* 0x000000090e057299 */ /* 0x000fe2000800063f */
[----:B------:R-:W-:Y:S01]  /*16940*/  ULDC UR10, c[0x0][0x10] ;  /* 0x00000400000a7ab9 */ /* 0x000fe20000000800 */
[----:B------:R-:W-:Y:S01]  /*16950*/  ULEA.HI UR12, UR12, UR11, URZ, 0x5 ;  /* 0x0000000b0c0c7291 */ /* 0x000fe2000f8f283f */
[----:B------:R-:W-:Y:S01]  /*16960*/  UMOV UR20, 0x55 ;  /* 0x0000005500147882 */ /* 0x000fe20000000000 */
[----:B------:R-:W-:-:S02]  /*16970*/  ULOP3.LUT UR27, UR40, 0x2, URZ, 0xfc, !UPT ;  /* 0x00000002281b7892 */ /* 0x000fc4000f8efc3f */
[----:B------:R-:W-:Y:S02]  /*16980*/  USHF.R.S32.HI UR17, URZ, 0x5, UR12 ;  /* 0x000000053f117899 */ /* 0x000fe4000801140c */
[----:B0-----:R-:W-:Y:S02]  /*16990*/  ULOP3.LUT UR8, UR6, 0x1, URZ, 0xc0, !UPT ;  /* 0x0000000106087892 */ /* 0x001fe4000f8ec03f */
[----:B------:R-:W-:Y:S02]  /*169a0*/  USHF.R.U32.HI UR26, URZ, 0x1, UR6 ;  /* 0x000000013f1a7899 */ /* 0x000fe40008011606 */
[----:B------:R-:W-:Y:S02]  /*169b0*/  USHF.L.U32 UR13, UR6, 0x7, URZ ;  /* 0x00000007060d7899 */ /* 0x000fe4000800063f */
[----:B------:R-:W-:Y:S02]  /*169c0*/  USHF.L.U32 UR25, UR6, 0xc, URZ ;  /* 0x0000000c06197899 */ /* 0x000fe4000800063f */
[----:B------:R-:W-:-:S02]  /*169d0*/  ULOP3.LUT UR6, UR6, 0xfffffffe, URZ, 0xc0, !UPT ;  /* 0xfffffffe06067892 */ /* 0x000fc4000f8ec03f */
[----:B------:R-:W-:Y:S02]  /*169e0*/  UISETP.GT.U32.AND UP0, UPT, UR8, 0xffff, UPT ;  /* 0x0000ffff0800788c */ /* 0x000fe4000bf04070 */
[----:B------:R-:W-:Y:S02]  /*169f0*/  USHF.L.U32 UR18, UR14, UR6, URZ ;  /* 0x000000060e127299 */ /* 0x000fe4000800063f */
[----:B------:R-:W-:Y:S02]  /*16a00*/  ULOP3.LUT UR9, UR6, 0x1, URZ, 0xfc, !UPT ;  /* 0x0000000106097892 */ /* 0x000fe4000f8efc3f */
[----:B------:R-:W-:Y:S02]  /*16a10*/  UIMAD.WIDE.U32 UR6, UR7, UR10, URZ ;  /* 0x0000000a070672a5 */ /* 0x000fe4000f8e003f */
[----:B------:R-:W-:Y:S01]  /*16a20*/  USEL UR8, UR8, 0xffff, !UP0 ;  /* 0x0000ffff08087887 */ /* 0x000fe2000c000000 */
[----:B------:R-:W-:Y:S01]  /*16a30*/  ULDC UR10, c[0x0][0x14] ;  /* 0x00000500000a7ab9 */ /* 0x000fe20000000800 */
[----:B------:R-:W-:-:S02]  /*16a40*/  USHF.L.U32 UR9, UR14, UR9, URZ ;  /* 0x000000090e097299 */ /* 0x000fc4000800063f */
[----:B------:R-:W-:Y:S02]  /*16a50*/  UIMAD.WIDE.U32 UR22, UR6, UR10, URZ ;  /* 0x0000000a061672a5 */ /* 0x000fe4000f8e003f */
[----:B------:R-:W-:Y:S02]  /*16a60*/  UIMAD UR19, UR7, UR10, URZ ;  /* 0x0000000a071372a4 */ /* 0x000fe4000f8e023f */
[----:B------:R-:W-:Y:S02]  /*16a70*/  ULOP3.LUT UR8, UR8, 0xffff, URZ, 0xc0, !UPT ;  /* 0x0000ffff08087892 */ /* 0x000fe4000f8ec03f */
[----:B------:R-:W-:Y:S02]  /*16a80*/  ULOP3.LUT UR13, UR13, 0x80, URZ, 0xc0, !UPT ;  /* 0x000000800d0d7892 */ /* 0x000fe4000f8ec03f */
[----:B------:R-:W-:Y:S02]  /*16a90*/  ULOP3.LUT UR16, URZ, UR16, URZ, 0x33, !UPT ;  /* 0x000000103f107292 */ /* 0x000fe4000f8e333f */
[----:B------:R-:W-:-:S02]  /*16aa0*/  ULOP3.LUT UR18, UR18, UR9, URZ, 0xfc, !UPT ;  /* 0x0000000912127292 */ /* 0x000fc4000f8efc3f */
[----:B------:R-:W-:Y:S02]  /*16ab0*/  UIADD3 UR19, UR23, UR19, URZ ;  /* 0x0000001317137290 */ /* 0x000fe4000fffe03f */
[----:B------:R-:W-:Y:S02]  /*16ac0*/  USHF.L.U32 UR20, UR20, UR8, URZ ;  /* 0x0000000814147299 */ /* 0x000fe4000800063f */
[----:B------:R-:W-:Y:S01]  /*16ad0*/  UIADD3 UR34, UR17, 0x1, URZ ;  /* 0x0000000111227890 */ /* 0x000fe2000fffe03f */
[----:B------:R-:W-:-:S11]  /*16ae0*/  ULDC.64 UR28, c[0x0][0x198] ;  /* 0x00006600001c7ab9 */ /* 0x000fd60000000a00 */
.L_x_561:
[----:B------:R-:W-:-:S03]  /*16af0*/  UMOV UR6, 0xffffffff ;  /* 0xffffffff00067882 */ /* 0x000fc60000000000 */
[----:B------:R-:W-:Y:S05]  /*16b00*/  BRA.DIV UR6, `(.L_x_551) ;  /* 0x00000012065c7947 */ /* 0x000fea000b800000 */
[----:B------:R-:W-:-:S13]  /*16b10*/  ELECT P6, URZ, PT ;  /* 0x00000000003f782f */ /* 0x000fda00038c0000 */
.L_x_575:
[----:B------:R-:W0:Y:S01]  /*16b20*/  LDC R4, c[0x0][0x28c] ;  /* 0x0000a300ff047b82 */ /* 0x000e220000000800 */
[----:B------:R-:W-:Y:S01]  /*16b30*/  BSSY B1, `(.L_x_552) ;  /* 0x000003e000017945 */ /* 0x000fe20003800000 */
[----:B0-----:R-:W-:-:S13]  /*16b40*/  ISETP.LT.OR P6, PT, R4, 0x1, !P6 ;  /* 0x000000010400780c */ /* 0x001fda00077c1670 */
[----:B------:R-:W-:Y:S05]  /*16b50*/  @P6 BRA `(.L_x_553) ;  /* 0x0000000000ec6947 */ /* 0x000fea0003800000 */
[----:B------:R-:W-:Y:S01]  /*16b60*/  LEA R4, R2, UR26, 0x2 ;  /* 0x0000001a02047c11 */ /* 0x000fe2000f8e10ff */
[----:B------:R-:W-:Y:S01]  /*16b70*/  IMAD.MOV.U32 R12, RZ, RZ, RZ ;  /* 0x000000ffff0c7224 */ /* 0x000fe200078e00ff */
[----:B------:R-:W-:Y:S01]  /*16b80*/  LEA R2, R3, UR13, 0x8 ;  /* 0x0000000d03027c11 */ /* 0x000fe2000f8e40ff */
[----:B------:R-:W-:Y:S01]  /*16b90*/  IMAD.MOV.U32 R3, RZ, RZ, R0 ;  /* 0x000000ffff037224 */ /* 0x000fe200078e0000 */
[----:B------:R-:W-:Y:S01]  /*16ba0*/  MOV R14, UR34 ;  /* 0x00000022000e7c02 */ /* 0x000fe20008000f00 */
[----:B------:R-:W-:Y:S02]  /*16bb0*/  IMAD.SHL.U32 R11, R4, 0x40, RZ ;  /* 0x00000040040b7824 */ /* 0x000fe400078e00ff */
[----:B------:R-:W-:-:S07]  /*16bc0*/  IMAD.MOV.U32 R4, RZ, RZ, R6 ;  /* 0x000000ffff047224 */ /* 0x000fce00078e0006 */
.L_x_556:
[----:B------:R-:W0:Y:S01]  /*16bd0*/  S2R R10, SR_CgaCtaId ;  /* 0x00000000000a7919 */ /* 0x000e220000008800 */
[----:B------:R-:W-:Y:S01]  /*16be0*/  MOV R5, 0x400 ;  /* 0x0000040000057802 */ /* 0x000fe20000000f00 */
[----:B------:R-:W1:Y:S03]  /*16bf0*/  S2R R7, SR_TID.X ;  /* 0x0000000000077919 */ /* 0x000e660000002100 */
[----:B0-----:R-:W-:Y:S02]  /*16c00*/  LEA R13, R10, R5, 0x18 ;  /* 0x000000050a0d7211 */ /* 0x001fe400078ec0ff */
[----:B------:R-:W-:Y:S02]  /*16c10*/  SHF.L.U32 R5, R3, 0x1f, RZ ;  /* 0x0000001f03057819 */ /* 0x000fe400000006ff */
[----:B-1----:R-:W-:Y:S01]  /*16c20*/  LOP3.LUT P1, RZ, R7, 0x7f, RZ, 0xc0, !PT ;  /* 0x0000007f07ff7812 */ /* 0x002fe2000782c0ff */
[----:B------:R-:W-:-:S04]  /*16c30*/  IMAD R10, R4, 0x8, R13 ;  /* 0x00000008040a7824 */ /* 0x000fc800078e020d */
[----:B------:R-:W0:Y:S08]  /*16c40*/  SYNCS.PHASECHK.TRANS64.TRYWAIT P0, [R10+URZ+0x38], R5 ;  /* 0x000038050a0075a7 */ /* 0x000e30000800017f */
[----:B------:R-:W1:Y:S01]  /*16c50*/  @!P1 LDC R7, c[0x0][0x500] ;  /* 0x00014000ff079b82 */ /* 0x000e620000000800 */
[----:B0-----:R-:W-:Y:S05]  /*16c60*/  @!P0 BRA `(.L_x_554) ;  /* 0x0000001000248947 */ /* 0x001fea0003800000 */
.L_x_576:
[----:B------:R-:W-:Y:S01]  /*16c70*/  UPRMT UR6, UR27, 0x9910, URZ ;  /* 0x000099101b067896 */ /* 0x000fe2000800003f */
[----:B-1----:R1:W-:Y:S03]  /*16c80*/  @!P1 SYNCS.ARRIVE.TRANS64 RZ, [R10+URZ], R7 ;  /* 0x000000070aff99a7 */ /* 0x0023e6000800003f */
[----:B------:R-:W-:-:S06]  /*16c90*/  UISETP.NE.AND UP0, UPT, UR6, 0x2, UPT ;  /* 0x000000020600788c */ /* 0x000fcc000bf05270 */
[----:B------:R-:W-:-:S13]  /*16ca0*/  PLOP3.LUT P0, PT, PT, PT, UP0, 0x80, 0x0 ;  /* 0x000000000000781c */ /* 0x000fda0003f0f008 */
[----:B-1----:R-:W-:Y:S05]  /*16cb0*/  @P0 BRA `(.L_x_555) ;  /* 0x0000000000040947 */ /* 0x002fea0003800000 */
[----:B------:R-:W-:Y:S01]  /*16cc0*/  BPT.TRAP 0x1 ;  /* 0x000000040000795c */ /* 0x000fe20000300000 */
.L_x_555:
[----:B------:R-:W-:Y:S01]  /*16cd0*/  R2UR UR7, R4 ;  /* 0x00000000040772ca */ /* 0x000fe200000e0000 */
[----:B------:R-:W-:Y:S01]  /*16ce0*/  VIADD R14, R14, 0xffffffff ;  /* 0xffffffff0e0e7836 */ /* 0x000fe20000000000 */
[----:B------:R-:W-:Y:S01]  /*16cf0*/  R2UR UR11, R13 ;  /* 0x000000000d0b72ca */ /* 0x000fe200000e0000 */
[----:B------:R-:W-:Y:S01]  /*16d00*/  UIADD3 UR6, UP0, UR28, 0xf0, URZ ;  /* 0x000000f01c067890 */ /* 0x000fe2000ff1e03f */
[----:B------:R-:W-:Y:S01]  /*16d10*/  R2UR UR30, R11 ;  /* 0x000000000b1e72ca */ /* 0x000fe200000e0000 */
[----:B------:R-:W-:Y:S01]  /*16d20*/  UIADD3 UR32, UP1, UR28, 0x1f0, URZ ;  /* 0x000001f01c207890 */ /* 0x000fe2000ff3e03f */
[----:B------:R-:W-:Y:S01]  /*16d30*/  R2UR UR9, R10 ;  /* 0x000000000a0972ca */ /* 0x000fe200000e0000 */
[----:B------:R-:W-:Y:S01]  /*16d40*/  UPRMT UR21, URZ, 0x5410, UR20 ;  /* 0x000054103f157896 */ /* 0x000fe20008000014 */
[----:B------:R-:W-:Y:S01]  /*16d50*/  R2UR UR10, R12 ;  /* 0x000000000c0a72ca */ /* 0x000fe200000e0000 */
[----:B------:R-:W-:Y:S01]  /*16d60*/  VIADD R4, R4, 0x1 ;  /* 0x0000000104047836 */ /* 0x000fe20000000000 */
[----:B------:R-:W-:Y:S01]  /*16d70*/  R2UR UR12, R9 ;  /* 0x00000000090c72ca */ /* 0x000fe200000e0000 */
[----:B------:R-:W-:Y:S01]  /*16d80*/  UPRMT UR35, URZ, 0x5410, UR18 ;  /* 0x000054103f237896 */ /* 0x000fe20008000012 */
[----:B------:R-:W-:Y:S01]  /*16d90*/  R2UR UR31, R2 ;  /* 0x00000000021f72ca */ /* 0x000fe200000e0000 */
[----:B------:R-:W-:Y:S01]  /*16da0*/  USHF.L.U32 UR7, UR7, 0xd, URZ ;  /* 0x0000000d07077899 */ /* 0x000fe2000800063f */
[----:B------:R-:W-:Y:S01]  /*16db0*/  ISETP.GT.AND P1, PT, R14, 0x1, PT ;  /* 0x000000010e00780c */ /* 0x000fe20003f24270 */
[----:B------:R-:W-:Y:S01]  /*16dc0*/  UIADD3.X UR33, URZ, UR29, URZ, UP1, !UPT ;  /* 0x0000001d3f217290 */ /* 0x000fe20008ffe43f */
[----:B------:R-:W-:Y:S01]  /*16dd0*/  ISETP.NE.AND P0, PT, R4, 0x7, PT ;  /* 0x000000070400780c */ /* 0x000fe20003f05270 */
[----:B------:R-:W-:Y:S01]  /*16de0*/  ULEA UR8, UR26, UR7, 0xb ;  /* 0x000000071a087291 */ /* 0x000fe2000f8e583f */
[----:B------:R-:W-:Y:S01]  /*16df0*/  IADD3 R12, R12, 0x20, RZ ;  /* 0x000000200c0c7810 */ /* 0x000fe20007ffe0ff */
[----:B------:R-:W-:Y:S01]  /*16e00*/  ULOP3.LUT UR7, UR7, 0x1000, UR25, 0xf8, !UPT ;  /* 0x0000100007077892 */ /* 0x000fe2000f8ef819 */
[----:B0-----:R-:W-:Y:S01]  /*16e10*/  SEL R10, RZ, 0x1, P0 ;  /* 0x00000001ff0a7807 */ /* 0x001fe20000000000 */
[----:B------:R-:W-:Y:S01]  /*16e20*/  ULEA UR8, UR8, UR11, 0x1 ;  /* 0x0000000b08087291 */ /* 0x000fe2000f8e083f */
[----:B------:R-:W-:Y:S01]  /*16e30*/  SEL R4, R4, RZ, P0 ;  /* 0x000000ff04047207 */ /* 0x000fe20000000000 */
[----:B------:R-:W-:Y:S01]  /*16e40*/  ULEA UR11, UR7, UR11, 0x1 ;  /* 0x0000000b070b7291 */ /* 0x000fe2000f8e083f */
[----:B------:R-:W-:Y:S01]  /*16e50*/  LOP3.LUT R3, R3, R10, RZ, 0x3c, !PT ;  /* 0x0000000a03037212 */ /* 0x000fe200078e3cff */
[----:B------:R-:W-:-:S02]  /*16e60*/  UIADD3 UR8, UR8, 0x180, URZ ;  /* 0x0000018008087890 */ /* 0x000fc4000fffe03f */
[----:B------:R-:W-:Y:S02]  /*16e70*/  UIADD3.X UR7, URZ, UR29, URZ, UP0, !UPT ;  /* 0x0000001d3f077290 */ /* 0x000fe400087fe43f */
[----:B------:R-:W-:Y:S01]  /*16e80*/  UIADD3 UR24, UR11, 0x1c180, URZ ;  /* 0x0001c1800b187890 */ /* 0x000fe2000fffe03f */
[----:B------:R-:W-:Y:S01]  /*16e90*/  UMOV UR14, 0x0 ;  /* 0x00000000000e7882 */ /* 0x000fe20000000000 */
[----:B------:R-:W-:Y:S01]  /*16ea0*/  UMOV UR15, 0x10000000 ;  /* 0x10000000000f7882 */ /* 0x000fe20000000000 */
[----:B------:R-:W-:-:S04]  /*16eb0*/  UMOV UR11, UR30 ;  /* 0x0000001e000b7c82 */ /* 0x000fc80008000000 */
[----:B------:R0:W-:Y:S02]  /*16ec0*/  UTMALDG.3D.MULTICAST [UR8], [UR6], UR21, desc[UR14] ;  /* 0x00000e08060073b4 */ /* 0x0001e40008011815 */
[----:B0-----:R-:W-:Y:S01]  /*16ed0*/  UMOV UR8, UR24 ;  /* 0x0000001800087c82 */ /* 0x001fe20008000000 */
[----:B------:R-:W-:Y:S02]  /*16ee0*/  UMOV UR11, UR31 ;  /* 0x0000001f000b7c82 */ /* 0x000fe40008000000 */
[----:B------:R0:W-:Y:S02]  /*16ef0*/  UTMALDG.3D.MULTICAST [UR8], [UR32], UR35, desc[UR14] ;  /* 0x00000e08200073b4 */ /* 0x0001e40008011823 */
[----:B0-----:R-:W-:Y:S05]  /*16f00*/  @P1 BRA `(.L_x_556) ;  /* 0xfffffffc00301947 */ /* 0x001fea000383ffff */
.L_x_553:
[----:B------:R-:W-:Y:S05]  /*16f10*/  BSYNC B1 ;  /* 0x0000000000017941 */ /* 0x000fea0003800000 */
.L_x_552:
[----:B------:R-:W2:Y:S01]  /*16f20*/  LDL.LU R15, [R1+0x200] ;  /* 0x00020000010f7983 */ /* 0x000ea20000300800 */
[----:B------:R-:W-:Y:S01]  /*16f30*/  LOP3.LUT P1, RZ, R8, 0xff, RZ, 0xc0, !PT ;  /* 0x000000ff08ff7812 */ /* 0x000fe2000782c0ff */
[----:B------:R-:W-:Y:S01]  /*16f40*/  VIADD R6, R6, UR17 ;  /* 0x0000001106067c36 */ /* 0x000fe20008000000 */
[----:B------:R-:W-:Y:S01]  /*16f50*/  ULDC.64 UR6, c[0x0][0x650] ;  /* 0x0001940000067ab9 */ /* 0x000fe20000000a00 */
[----:B------:R-:W3:Y:S01]  /*16f60*/  LDL.LU R13, [R1+0x204] ;  /* 0x00020400010d7983 */ /* 0x000ee20000300800 */
[----:B------:R-:W-:Y:S01]  /*16f70*/  UISETP.GE.U32.AND UP0, UPT, UR17, 0x7, UPT ;  /* 0x000000071100788c */ /* 0x000fe2000bf06070 */
[C---:B------:R-:W-:Y:S01]  /*16f80*/  IMAD.WIDE.U32 R2, R6.reuse, 0x24924925, RZ ;  /* 0x2492492506027825 */ /* 0x040fe200078e00ff */
[C---:B------:R-:W-:Y:S01]  /*16f90*/  ISETP.GT.U32.AND P0, PT, R6.reuse, 0x6, PT ;  /* 0x000000060600780c */ /* 0x040fe20003f04070 */
[----:B------:R-:W-:Y:S01]  /*16fa0*/  BSSY B1, `(.L_x_557) ;  /* 0x0000074000017945 */ /* 0x000fe20003800000 */
[----:B------:R-:W-:Y:S01]  /*16fb0*/  MOV R9, 0xffffffff ;  /* 0xffffffff00097802 */ /* 0x000fe20000000f00 */
[----:B------:R-:W-:Y:S01]  /*16fc0*/  IMAD.IADD R2, R6, 0x1, -R3 ;  /* 0x0000000106027824 */ /* 0x000fe200078e0a03 */
[----:B------:R-:W-:-:S03]  /*16fd0*/  PRMT R8, RZ, 0x7610, R8 ;  /* 0x00007610ff087816 */ /* 0x000fc60000000008 */
[----:B------:R-:W0:Y:S01]  /*16fe0*/  @P1 S2R R4, SR_CgaCtaId ;  /* 0x0000000000041919 */ /* 0x000e220000008800 */
[----:B------:R-:W-:Y:S02]  /*16ff0*/  LEA.HI R2, R2, R3, RZ, 0x1f ;  /* 0x0000000302027211 */ /* 0x000fe400078ff8ff */
[----:B------:R-:W-:-:S04]  /*17000*/  @P1 MOV R3, 0x400 ;  /* 0x0000040000031802 */ /* 0x000fc80000000f00 */
[----:B0-----:R-:W-:Y:S01]  /*17010*/  @P1 LEA R3, R4, R3, 0x18 ;  /* 0x0000000304031211 */ /* 0x001fe200078ec0ff */
[----:B------:R-:W-:-:S03]  /*17020*/  IMAD.U32 R4, RZ, RZ, UR17 ;  /* 0x00000011ff047e24 */ /* 0x000fc6000f8e00ff */
[----:B------:R0:W-:Y:S01]  /*17030*/  @P1 SYNCS.ARRIVE.TRANS64.A1T0 RZ, [R3+URZ+0x88], RZ ;  /* 0x000088ff03ff19a7 */ /* 0x0001e2000810003f */
[----:B------:R-:W-:Y:S02]  /*17040*/  PLOP3.LUT P1, PT, PT, PT, UP0, 0x80, 0x0 ;  /* 0x000000000000781c */ /* 0x000fe40003f2f008 */
[----:B------:R-:W-:Y:S02]  /*17050*/  ISETP.LT.U32.AND P0, PT, R4, 0x7, P0 ;  /* 0x000000070400780c */ /* 0x000fe40000701070 */
[----:B------:R-:W-:Y:S02]  /*17060*/  PRMT R4, RZ, 0x7610, R4 ;  /* 0x00007610ff047816 */ /* 0x000fe40000000004 */
[----:B0-----:R-:W-:-:S04]  /*17070*/  SEL R3, RZ, 0x1, !P0 ;  /* 0x00000001ff037807 */ /* 0x001fc80004000000 */
[----:B------:R-:W-:Y:S02]  /*17080*/  LOP3.LUT R0, R0, R3, RZ, 0x3c, !PT ;  /* 0x0000000300007212 */ /* 0x000fe400078e3cff */
[----:B------:R-:W-:Y:S01]  /*17090*/  SHF.R.U32.HI R3, RZ, 0x2, R2 ;  /* 0x00000002ff037819 */ /* 0x000fe20000011602 */
[----:B------:R-:W-:-:S03]  /*170a0*/  IMAD.MOV.U32 R2, RZ, RZ, -0x1 ;  /* 0xffffffffff027424 */ /* 0x000fc600078e00ff */
[----:B------:R-:W-:Y:S01]  /*170b0*/  @P1 LOP3.LUT R0, R0, 0x1, R3, 0x78, !PT ;  /* 0x0000000100001812 */ /* 0x000fe200078e7803 */
[----:B------:R-:W-:Y:S02]  /*170c0*/  IMAD R6, R3, -0x7, R6 ;  /* 0xfffffff903067824 */ /* 0x000fe400078e0206 */
[----:B------:R-:W-:Y:S01]  /*170d0*/  IMAD.MOV.U32 R3, RZ, RZ, -0x1 ;  /* 0xffffffffff037424 */ /* 0x000fe200078e00ff */
[----:B---3--:R-:W-:-:S04]  /*170e0*/  IADD3 R13, P0, R13, UR22, RZ ;  /* 0x000000160d0d7c10 */ /* 0x008fc8000ff1e0ff */
[----:B--2---:R-:W-:Y:S01]  /*170f0*/  IADD3.X R15, R15, UR19, RZ, P0, !PT ;  /* 0x000000130f0f7c10 */ /* 0x004fe200087fe4ff */
[----:B------:R0:W-:Y:S01]  /*17100*/  STL [R1+0x204], R13 ;  /* 0x0002040d01007387 */ /* 0x0001e20000100800 */
[----:B------:R-:W-:-:S03]  /*17110*/  ISETP.GE.U32.AND P0, PT, R13, UR6, PT ;  /* 0x000000060d007c0c */ /* 0x000fc6000bf06070 */
[----:B------:R0:W-:Y:S01]  /*17120*/  STL [R1+0x200], R15 ;  /* 0x0002000f01007387 */ /* 0x0001e20000100800 */
[----:B------:R-:W-:-:S13]  /*17130*/  ISETP.GE.U32.AND.EX P0, PT, R15, UR7, PT, P0 ;  /* 0x000000070f007c0c */ /* 0x000fda000bf06100 */
[----:B0-----:R-:W-:Y:S05]  /*17140*/  @P0 BRA `(.L_x_558) ;  /* 0x0000000400640947 */ /* 0x001fea0003800000 */
[----:B------:R-:W0:Y:S01]  /*17150*/  S2R R7, SR_CTAID.X ;  /* 0x0000000000077919 */ /* 0x000e220000002500 */
[----:B------:R-:W-:Y:S01]  /*17160*/  ULDC UR6, c[0x0][0x150] ;  /* 0x0000540000067ab9 */ /* 0x000fe20000000800 */
[----:B------:R-:W1:Y:S01]  /*17170*/  LDC R4, c[0x0][0x144] ;  /* 0x00005100ff047b82 */ /* 0x000e620000000800 */
[----:B------:R-:W-:Y:S01]  /*17180*/  UISETP.NE.AND UP0, UPT, UR45, URZ, UPT ;  /* 0x0000003f2d00728c */ /* 0x000fe2000bf05270 */
[----:B------:R-:W2:Y:S01]  /*17190*/  S2R R5, SR_CTAID.Y ;  /* 0x0000000000057919 */ /* 0x000ea20000002600 */
[----:B------:R-:W-:-:S04]  /*171a0*/  ULDC UR9, c[0x0][0x630] ;  /* 0x00018c0000097ab9 */ /* 0x000fc80000000800 */
[----:B------:R-:W-:Y:S01]  /*171b0*/  PLOP3.LUT P0, PT, PT, PT, UP0, 0x80, 0x0 ;  /* 0x000000000000781c */ /* 0x000fe20003f0f008 */
[----:B------:R-:W3:Y:S01]  /*171c0*/  LDC R10, c[0x0][0x148] ;  /* 0x00005200ff0a7b82 */ /* 0x000ee20000000800 */
[----:B0-----:R-:W-:Y:S02]  /*171d0*/  I2FP.F32.U32 R2, R7 ;  /* 0x0000000700027245 */ /* 0x001fe40000201000 */
[----:B--2---:R-:W-:-:S03]  /*171e0*/  I2FP.F32.U32 R3, R5 ;  /* 0x0000000500037245 */ /* 0x004fc60000201000 */
[----:B------:R-:W-:Y:S01]  /*171f0*/  FMUL R2, R2, UR6 ;  /* 0x0000000602027c20 */ /* 0x000fe20008400000 */
[----:B------:R-:W-:Y:S02]  /*17200*/  ULDC UR6, c[0x0][0x154] ;  /* 0x0000550000067ab9 */ /* 0x000fe40000000800 */
[----:B------:R-:W-:Y:S01]  /*17210*/  FMUL R9, R3, UR6 ;  /* 0x0000000603097c20 */ /* 0x000fe20008400000 */
[----:B------:R-:W-:Y:S02]  /*17220*/  ULDC.64 UR6, c[0x0][0x628] ;  /* 0x00018a0000067ab9 */ /* 0x000fe40000000a00 */
[----:B------:R-:W0:Y:S08]  /*17230*/  F2I.U32.TRUNC.NTZ R2, R2 ;  /* 0x0000000200027305 */ /* 0x000e30000020f000 */
[----:B------:R-:W2:Y:S01]  /*17240*/  F2I.U32.TRUNC.NTZ R9, R9 ;  /* 0x0000000900097305 */ /* 0x000ea2000020f000 */
[----:B0-----:R-:W-:-:S02]  /*17250*/  IMAD.MOV R3, RZ, RZ, -R2 ;  /* 0x000000ffff037224 */ /* 0x001fc400078e0a02 */
[----:B------:R-:W-:Y:S02]  /*17260*/  IMAD.MOV.U32 R2, RZ, RZ, R13 ;  /* 0x000000ffff027224 */ /* 0x000fe400078e000d */
[----:B-1----:R-:W-:Y:S02]  /*17270*/  IMAD R7, R4, R3, R7 ;  /* 0x0000000304077224 */ /* 0x002fe400078e0207 */
[----:B--2---:R-:W-:-:S04]  /*17280*/  IMAD.MOV R3, RZ, RZ, -R9 ;  /* 0x000000ffff037224 */ /* 0x004fc800078e0a09 */
[----:B---3--:R-:W-:Y:S01]  /*17290*/  @P0 IMAD R7, R10, R3, R5 ;  /* 0x000000030a070224 */ /* 0x008fe200078e0205 */
[----:B------:R-:W-:Y:S01]  /*172a0*/  ISETP.NE.U32.AND P0, PT, RZ, UR6, PT ;  /* 0x00000006ff007c0c */ /* 0x000fe2000bf05070 */
[----:B------:R-:W-:-:S03]  /*172b0*/  IMAD.MOV.U32 R3, RZ, RZ, R15 ;  /* 0x000000ffff037224 */ /* 0x000fc600078e000f */
[----:B------:R-:W-:-:S13]  /*172c0*/  ISETP.NE.AND.EX P0, PT, RZ, UR7, PT, P0 ;  /* 0x00000007ff007c0c */ /* 0x000fda000bf05300 */
[----:B------:R-:W-:Y:S05]  /*172d0*/  @!P0 BRA `(.L_x_559) ;  /* 0x0000000000288947 */ /* 0x000fea0003800000 */
[----:B------:R-:W-:Y:S02]  /*172e0*/  ULDC UR8, c[0x0][0x634] ;  /* 0x00018d0000087ab9 */ /* 0x000fe40000000800 */
[----:B------:R-:W-:-:S05]  /*172f0*/  IADD3 R3, P0, R13, UR8, RZ ;  /* 0x000000080d037c10 */ /* 0x000fca000ff1e0ff */
[----:B------:R-:W-:-:S04]  /*17300*/  IMAD.X R9, RZ, RZ, R15, P0 ;  /* 0x000000ffff097224 */ /* 0x000fc800000e060f */
[----:B------:R-:W-:-:S04]  /*17310*/  IMAD.WIDE.U32 R4, R9, UR6, RZ ;  /* 0x0000000609047c25 */ /* 0x000fc8000f8e00ff */
[----:B------:R-:W-:-:S04]  /*17320*/  IMAD.WIDE.U32 R4, P0, R3, UR7, R4 ;  /* 0x0000000703047c25 */ /* 0x000fc8000f800004 */
[----:B------:R-:W-:-:S04]  /*17330*/  IMAD.WIDE.U32 R2, R3, UR6, RZ ;  /* 0x0000000603027c25 */ /* 0x000fc8000f8e00ff */
[----:B------:R-:W-:Y:S01]  /*17340*/  IMAD.MOV.U32 R2, RZ, RZ, R5 ;  /* 0x000000ffff027224 */ /* 0x000fe200078e0005 */
[----:B------:R-:W-:Y:S02]  /*17350*/  IADD3 RZ, P1, R3, R4, RZ ;  /* 0x0000000403ff7210 */ /* 0x000fe40007f3e0ff */
[----:B------:R-:W-:-:S03]  /*17360*/  IADD3.X R3, RZ, RZ, RZ, P0, !PT ;  /* 0x000000ffff037210 */ /* 0x000fc600007fe4ff */
[----:B------:R-:W-:-:S08]  /*17370*/  IMAD.WIDE.U32.X R2, R9, UR7, R2, P1 ;  /* 0x0000000709027c25 */ /* 0x000fd000088e0402 */
.L_x_559:
[--C-:B------:R-:W-:Y:S01]  /*17380*/  SHF.R.U64 R9, R2, UR9, R3.reuse ;  /* 0x0000000902097c19 */ /* 0x100fe20008001203 */
[----:B------:R-:W-:Y:S01]  /*17390*/  ULDC.64 UR6, c[0x0][0x620] ;  /* 0x0001880000067ab9 */ /* 0x000fe20000000a00 */
[----:B------:R-:W-:Y:S01]  /*173a0*/  SHF.R.U32.HI R2, RZ, UR9, R3 ;  /* 0x00000009ff027c19 */ /* 0x000fe20008011603 */
[----:B------:R-:W-:Y:S01]  /*173b0*/  IMAD.MOV.U32 R3, RZ, RZ, R15 ;  /* 0x000000ffff037224 */ /* 0x000fe200078e000f */
[----:B------:R-:W-:Y:S01]  /*173c0*/  IADD3 R11, P0, RZ, -R9, RZ ;  /* 0x80000009ff0b7210 */ /* 0x000fe20007f1e0ff */
[----:B------:R-:W-:-:S04]  /*173d0*/  ULDC.64 UR8, c[0x0][0x640] ;  /* 0x0001900000087ab9 */ /* 0x000fc80000000a00 */
[----:B------:R-:W-:Y:S01]  /*173e0*/  IMAD.X R2, RZ, RZ, ~R2, P0 ;  /* 0x000000ffff027224 */ /* 0x000fe200000e0e02 */
[----:B------:R-:W-:-:S03]  /*173f0*/  ISETP.NE.U32.AND P0, PT, RZ, UR8, PT ;  /* 0x00000008ff007c0c */ /* 0x000fc6000bf05070 */
[----:B------:R-:W-:Y:S01]  /*17400*/  IMAD R2, R2, UR6, RZ ;  /* 0x0000000602027c24 */ /* 0x000fe2000f8e02ff */
[----:B------:R-:W-:-:S03]  /*17410*/  ISETP.NE.AND.EX P0, PT, RZ, UR9, PT, P0 ;  /* 0x00000009ff007c0c */ /* 0x000fc6000bf05300 */
[----:B------:R-:W-:Y:S02]  /*17420*/  IMAD R5, R11, UR7, R2 ;  /* 0x000000070b057c24 */ /* 0x000fe4000f8e0202 */
[----:B------:R-:W-:-:S04]  /*17430*/  IMAD.MOV.U32 R2, RZ, RZ, R13 ;  /* 0x000000ffff027224 */ /* 0x000fc800078e000d */
[----:B------:R-:W-:Y:S01]  /*17440*/  IMAD.WIDE.U32 R2, R11, UR6, R2 ;  /* 0x000000060b027c25 */ /* 0x000fe2000f8e0002 */
[----:B------:R-:W-:-:S03]  /*17450*/  ULDC UR6, c[0x0][0x618] ;  /* 0x0001860000067ab9 */ /* 0x000fc60000000800 */
[----:B------:R-:W-:-:S05]  /*17460*/  IMAD.IADD R3, R3, 0x1, R5 ;  /* 0x0000000103037824 */ /* 0x000fca00078e0205 */
[--C-:B------:R-:W-:Y:S02]  /*17470*/  SHF.R.U64 R10, R2, UR6, R3.reuse ;  /* 0x00000006020a7c19 */ /* 0x100fe40008001203 */
[----:B------:R-:W-:Y:S01]  /*17480*/  SHF.R.U32.HI R3, RZ, UR6, R3 ;  /* 0x00000006ff037c19 */ /* 0x000fe20008011603 */
[----:B------:R-:W-:-:S03]  /*17490*/  ULDC UR6, c[0x0][0x608] ;  /* 0x0001820000067ab9 */ /* 0x000fc60000000800 */
[--C-:B------:R-:W-:Y:S02]  /*174a0*/  SHF.R.U64 R12, R10, UR6, R3.reuse ;  /* 0x000000060a0c7c19 */ /* 0x100fe40008001203 */
[----:B------:R-:W-:Y:S01]  /*174b0*/  SHF.R.U32.HI R3, RZ, UR6, R3 ;  /* 0x00000006ff037c19 */ /* 0x000fe20008011603 */
[----:B------:R-:W-:-:S03]  /*174c0*/  ULDC UR6, c[0x0][0x658] ;  /* 0x0001960000067ab9 */ /* 0x000fc60000000800 */
[--C-:B------:R-:W-:Y:S02]  /*174d0*/  SHF.R.U32.HI R13, RZ, UR6, R3.reuse ;  /* 0x00000006ff0d7c19 */ /* 0x100fe40008011603 */
[----:B------:R-:W-:-:S03]  /*174e0*/  SHF.R.U64 R11, R12, UR6, R3 ;  /* 0x000000060c0b7c19 */ /* 0x000fc60008001203 */
[----:B------:R-:W-:Y:S01]  /*174f0*/  IMAD.MOV.U32 R3, RZ, RZ, R13 ;  /* 0x000000ffff037224 */ /* 0x000fe200078e000d */
[----:B------:R-:W-:Y:S01]  /*17500*/  MOV R2, R11 ;  /* 0x0000000b00027202 */ /* 0x000fe20000000f00 */
[----:B------:R-:W-:Y:S06]  /*17510*/  @!P0 BRA `(.L_x_560) ;  /* 0x0000000000288947 */ /* 0x000fec0003800000 */
[----:B------:R-:W-:Y:S02]  /*17520*/  ULDC UR6, c[0x0][0x64c] ;  /* 0x0001930000067ab9 */ /* 0x000fe40000000800 */
[----:B------:R-:W-:-:S05]  /*17530*/  IADD3 R3, P0, R11, UR6, RZ ;  /* 0x000000060b037c10 */ /* 0x000fca000ff1e0ff */
[----:B------:R-:W-:-:S04]  /*17540*/  IMAD.X R13, RZ, RZ, R13, P0 ;  /* 0x000000ffff0d7224 */ /* 0x000fc800000e060d */
[----:B------:R-:W-:-:S04]  /*17550*/  IMAD.WIDE.U32 R4, R13, UR8, RZ ;  /* 0x000000080d047c25 */ /* 0x000fc8000f8e00ff */
[----:B------:R-:W-:-:S04]  /*17560*/  IMAD.WIDE.U32 R4, P0, R3, UR9, R4 ;  /* 0x0000000903047c25 */ /* 0x000fc8000f800004 */
[----:B------:R-:W-:-:S04]  /*17570*/  IMAD.WIDE.U32 R2, R3, UR8, RZ ;  /* 0x0000000803027c25 */ /* 0x000fc8000f8e00ff */
[----:B------:R-:W-:Y:S01]  /*17580*/  IMAD.MOV.U32 R2, RZ, RZ, R5 ;  /* 0x000000ffff027224 */ /* 0x000fe200078e0005 */
[----:B------:R-:W-:Y:S01]  /*17590*/  IADD3 RZ, P1, R3, R4, RZ ;  /* 0x0000000403ff7210 */ /* 0x000fe20007f3e0ff */
[----:B------:R-:W-:-:S04]  /*175a0*/  IMAD.X R3, RZ, RZ, RZ, P0 ;  /* 0x000000ffff037224 */ /* 0x000fc800000e06ff */
[----:B------:R-:W-:-:S08]  /*175b0*/  IMAD.WIDE.U32.X R2, R13, UR9, R2, P1 ;  /* 0x000000090d027c25 */ /* 0x000fd000088e0402 */
.L_x_560:
[----:B------:R-:W-:Y:S01]  /*175c0*/  ULDC UR6, c[0x0][0x648] ;  /* 0x0001920000067ab9 */ /* 0x000fe20000000800 */
[----:B------:R-:W-:Y:S01]  /*175d0*/  LOP3.LUT R12, R12, UR16, RZ, 0xc0, !PT ;  /* 0x000000100c0c7c12 */ /* 0x000fe2000f8ec0ff */
[----:B------:R-:W-:Y:S01]  /*175e0*/  UISETP.NE.AND UP0, UPT, UR45, URZ, UPT ;  /* 0x0000003f2d00728c */ /* 0x000fe2000bf05270 */
[----:B------:R-:W-:Y:S01]  /*175f0*/  SHF.R.U64 R3, R2, UR6, R3 ;  /* 0x0000000602037c19 */ /* 0x000fe20008001203 */
[----:B------:R-:W-:Y:S01]  /*17600*/  ULDC UR6, c[0x0][0x638] ;  /* 0x00018e0000067ab9 */ /* 0x000fe20000000800 */
[----:B------:R-:W-:-:S03]  /*17610*/  MOV R4, 0x1 ;  /* 0x0000000100047802 */ /* 0x000fc60000000f00 */
[----:B------:R-:W-:Y:S01]  /*17620*/  IMAD.MOV R2, RZ, RZ, -R3 ;  /* 0x000000ffff027224 */ /* 0x000fe200078e0a03 */
[----:B------:R-:W-:Y:S01]  /*17630*/  PLOP3.LUT P0, PT, PT, PT, UP0, 0x40, 0x0 ;  /* 0x000000000000781c */ /* 0x000fe20003f0e808 */
[----:B------:R-:W-:Y:S01]  /*17640*/  IMAD R12, R3, UR5, R12 ;  /* 0x00000005030c7c24 */ /* 0x000fe2000f8e020c */
[----:B------:R-:W-:Y:S01]  /*17650*/  PLOP3.LUT P1, PT, PT, PT, UP0, 0x40, 0x0 ;  /* 0x000000000000781c */ /* 0x000fe20003f2e808 */
[----:B------:R-:W-:Y:S01]  /*17660*/  IMAD R11, R2, UR6, R11 ;  /* 0x00000006020b7c24 */ /* 0x000fe2000f8e020b */
[----:B------:R-:W-:Y:S01]  /*17670*/  ULDC UR6, c[0x0][0x610] ;  /* 0x0001840000067ab9 */ /* 0x000fe20000000800 */
[----:B------:R-:W-:Y:S01]  /*17680*/  LOP3.LUT R2, R10, UR4, RZ, 0xc0, !PT ;  /* 0x000000040a027c12 */ /* 0x000fe2000f8ec0ff */
[----:B------:R-:W-:Y:S01]  /*17690*/  IMAD R7, R12, UR6, R7 ;  /* 0x000000060c077c24 */ /* 0x000fe2000f8e0207 */
[----:B------:R-:W-:-:S03]  /*176a0*/  ULDC UR6, c[0x0][0x600] ;  /* 0x0001800000067ab9 */ /* 0x000fc60000000800 */
[----:B------:R-:W-:-:S05]  /*176b0*/  IMAD R2, R11, UR6, R2 ;  /* 0x000000060b027c24 */ /* 0x000fca000f8e0202 */
[----:B------:R-:W-:Y:S02]  /*176c0*/  SEL R3, R2, R7, P0 ;  /* 0x0000000702037207 */ /* 0x000fe40000000000 */
[----:B------:R-:W-:-:S07]  /*176d0*/  SEL R2, R7, R2, P1 ;  /* 0x0000000207027207 */ /* 0x000fce0000800000 */
.L_x_558:
[----:B------:R-:W-:Y:S05]  /*176e0*/  BSYNC B1 ;  /* 0x0000000000017941 */ /* 0x000fea0003800000 */
.L_x_557:
[----:B------:R-:W-:-:S13]  /*176f0*/  LOP3.LUT P0, RZ, R4, 0xff, RZ, 0xc0, !PT ;  /* 0x000000ff04ff7812 */ /* 0x000fda000780c0ff */
[----:B------:R-:W-:Y:S05]  /*17700*/  @P0 BRA `(.L_x_561) ;  /* 0xfffffff000f80947 */ /* 0x000fea000383ffff */
[----:B------:R-:W-:Y:S05]  /*17710*/  BSYNC B0 ;  /* 0x0000000000007941 */ /* 0x000fea0003800000 */
.L_x_550:
[----:B------:R-:W-:-:S03]  /*17720*/  UMOV UR6, 0xffffffff ;  /* 0xffffffff00067882 */ /* 0x000fc60000000000 */
[----:B------:R-:W-:Y:S05]  /*17730*/  BRA.DIV UR6, `(.L_x_562) ;  /* 0x0000000606847947 */ /* 0x000fea000b800000 */
[----:B------:R-:W-:-:S13]  /*17740*/  ELECT P6, URZ, PT ;  /* 0x00000000003f782f */ /* 0x000fda00038c0000 */
.L_x_579:
[----:B------:R-:W-:Y:S04]  /*17750*/  BSSY B0, `(.L_x_563) ;  /* 0x0000047000007945 */ /* 0x000fe80003800000 */
[----:B------:R-:W-:Y:S05]  /*17760*/  @!P6 BRA `(.L_x_564) ;  /* 0x000000040014e947 */ /* 0x000fea0003800000 */
[----:B------:R-:W-:-:S04]  /*17770*/  ULOP3.LUT UR6, UR40, 0x2, URZ, 0xfc, !UPT ;  /* 0x0000000228067892 */ /* 0x000fc8000f8efc3f */
[----:B------:R-:W-:-:S06]  /*17780*/  UISETP.NE.AND UP0, UPT, UR6, 0x3, UPT ;  /* 0x000000030600788c */ /* 0x000fcc000bf05270 */
[----:B------:R-:W-:-:S13]  /*17790*/  PLOP3.LUT P0, PT, PT, PT, UP0, 0x80, 0x0 ;  /* 0x000000000000781c */ /* 0x000fda0003f0f008 */
[----:B------:R-:W-:Y:S05]  /*177a0*/  @!P0 BRA `(.L_x_565) ;  /* 0x0000000000048947 */ /* 0x000fea0003800000 */
[----:B------:R-:W-:Y:S01]  /*177b0*/  BPT.TRAP 0x1 ;  /* 0x000000040000795c */ /* 0x000fe20000300000 */
.L_x_565:
[----:B------:R-:W0:Y:S01]  /*177c0*/  S2R R3, SR_CgaCtaId ;  /* 0x0000000000037919 */ /* 0x000e220000008800 */
[----:B------:R-:W-:-:S04]  /*177d0*/  MOV R2, 0x400 ;  /* 0x0000040000027802 */ /* 0x000fc80000000f00 */
[----:B0-----:R-:W-:Y:S02]  /*177e0*/  LEA R3, R3, R2, 0x18 ;  /* 0x0000000203037211 */ /* 0x001fe400078ec0ff */
[----:B------:R-:W-:-:S03]  /*177f0*/  SHF.L.U32 R2, R0, 0x1f, RZ ;  /* 0x0000001f00027819 */ /* 0x000fc600000006ff */
[----:B------:R-:W-:-:S04]  /*17800*/  VIADD R3, R3, 0x38 ;  /* 0x0000003803037836 */ /* 0x000fc80000000000 */
[----:B------:R-:W-:-:S04]  /*17810*/  IMAD R5, R6, 0x8, R3 ;  /* 0x0000000806057824 */ /* 0x000fc800078e0203 */
[----:B------:R-:W0:Y:S02]  /*17820*/  SYNCS.PHASECHK.TRANS64.TRYWAIT P0, [R5+URZ], R2 ;  /* 0x00000002050075a7 */ /* 0x000e24000800017f */
[----:B0-----:R-:W-:Y:S05]  /*17830*/  @!P0 BRA `(.L_x_566) ;  /* 0x0000000400648947 */ /* 0x001fea0003800000 */
.L_x_580:
[----:B------:R-:W-:-:S05]  /*17840*/  VIADD R6, R6, 0x1 ;  /* 0x0000000106067836 */ /* 0x000fca0000000000 */
[----:B------:R-:W-:-:S04]  /*17850*/  ISETP.NE.AND P0, PT, R6, 0x7, PT ;  /* 0x000000070600780c */ /* 0x000fc80003f05270 */
[----:B0-----:R-:W-:Y:S02]  /*17860*/  SEL R5, RZ, 0x1, P0 ;  /* 0x00000001ff057807 */ /* 0x001fe40000000000 */
[----:B------:R-:W-:Y:S02]  /*17870*/  SEL R6, R6, RZ, P0 ;  /* 0x000000ff06067207 */ /* 0x000fe40000000000 */
[----:B------:R-:W-:-:S03]  /*17880*/  LOP3.LUT R5, R0, R5, RZ, 0x3c, !PT ;  /* 0x0000000500057212 */ /* 0x000fc600078e3cff */
[----:B------:R-:W-:Y:S01]  /*17890*/  IMAD R7, R6, 0x8, R3 ;  /* 0x0000000806077824 */ /* 0x000fe200078e0203 */
[----:B------:R-:W-:-:S04]  /*178a0*/  SHF.L.U32 R0, R5, 0x1f, RZ ;  /* 0x0000001f05007819 */ /* 0x000fc800000006ff */
[----:B------:R-:W0:Y:S02]  /*178b0*/  SYNCS.PHASECHK.TRANS64.TRYWAIT P0, [R7+URZ], R0 ;  /* 0x00000000070075a7 */ /* 0x000e24000800017f */
[----:B0-----:R-:W-:Y:S05]  /*178c0*/  @!P0 BRA `(.L_x_567) ;  /* 0x0000000400548947 */ /* 0x001fea0003800000 */
.L_x_581:
[----:B0-----:R-:W-:-:S05]  /*178d0*/  VIADD R0, R6, 0x1 ;  /* 0x0000000106007836 */ /* 0x001fca0000000000 */
[----:B------:R-:W-:-:S04]  /*178e0*/  ISETP.NE.AND P0, PT, R0, 0x7, PT ;  /* 0x000000070000780c */ /* 0x000fc80003f05270 */
[----:B------:R-:W-:Y:S02]  /*178f0*/  SEL R2, RZ, 0x1, P0 ;  /* 0x00000001ff027807 */ /* 0x000fe40000000000 */
[----:B------:R-:W-:Y:S02]  /*17900*/  SEL R4, R0, RZ, P0 ;  /* 0x000000ff00047207 */ /* 0x000fe40000000000 */
[----:B------:R-:W-:Y:S02]  /*17910*/  LOP3.LUT R5, R5, R2, RZ, 0x3c, !PT ;  /* 0x0000000205057212 */ /* 0x000fe400078e3cff */
[----:B------:R-:W-:Y:S02]  /*17920*/  LEA R7, R4, R3, 0x3 ;  /* 0x0000000304077211 */ /* 0x000fe400078e18ff */
[----:B------:R-:W-:-:S04]  /*17930*/  SHF.L.U32 R0, R5, 0x1f, RZ ;  /* 0x0000001f05007819 */ /* 0x000fc800000006ff */
[----:B------:R-:W0:Y:S02]  /*17940*/  SYNCS.PHASECHK.TRANS64.TRYWAIT P0, [R7+URZ], R0 ;  /* 0x00000000070075a7 */ /* 0x000e24000800017f */
[----:B0-----:R-:W-:Y:S05]  /*17950*/  @!P0 BRA `(.L_x_568) ;  /* 0x0000000400448947 */ /* 0x001fea0003800000 */
.L_x_582:
[----:B0-----:R-:W-:-:S05]  /*17960*/  VIADD R0, R4, 0x1 ;  /* 0x0000000104007836 */ /* 0x001fca0000000000 */
[----:B------:R-:W-:-:S04]  /*17970*/  ISETP.NE.AND P0, PT, R0, 0x7, PT ;  /* 0x000000070000780c */ /* 0x000fc80003f05270 */
[----:B------:R-:W-:Y:S02]  /*17980*/  SEL R2, RZ, 0x1, P0 ;  /* 0x00000001ff027807 */ /* 0x000fe40000000000 */
[----:B------:R-:W-:Y:S02]  /*17990*/  SEL R4, R0, RZ, P0 ;  /* 0x000000ff00047207 */ /* 0x000fe40000000000 */
[----:B------:R-:W-:-:S03]  /*179a0*/  LOP3.LUT R5, R5, R2, RZ, 0x3c, !PT ;  /* 0x0000000205057212 */ /* 0x000fc600078e3cff */
[----:B------:R-:W-:Y:S01]  /*179b0*/  IMAD R7, R4, 0x8, R3 ;  /* 0x0000000804077824 */ /* 0x000fe200078e0203 */
[----:B------:R-:W-:-:S04]  /*179c0*/  SHF.L.U32 R0, R5, 0x1f, RZ ;  /* 0x0000001f05007819 */ /* 0x000fc800000006ff */
[----:B------:R-:W0:Y:S02]  /*179d0*/  SYNCS.PHASECHK.TRANS64.TRYWAIT P0, [R7+URZ], R0 ;  /* 0x00000000070075a7 */ /* 0x000e24000800017f */
[----:B0-----:R-:W-:Y:S05]  /*179e0*/  @!P0 BRA `(.L_x_569) ;  /* 0x0000000400348947 */ /* 0x001fea0003800000 */
.L_x_583:
        /* <DEDUP_REMOVED lines=9> */
.L_x_584:
        /* <DEDUP_REMOVED lines=9> */
.L_x_585:
[----:B0-----:R-:W-:-:S05]  /*17b10*/  VIADD R0, R4, 0x1 ;  /* 0x0000000104007836 */ /* 0x001fca0000000000 */
[----:B------:R-:W-:-:S04]  /*17b20*/  ISETP.NE.AND P0, PT, R0, 0x7, PT ;  /* 0x000000070000780c */ /* 0x000fc80003f05270 */
[----:B------:R-:W-:Y:S02]  /*17b30*/  SEL R2, RZ, 0x1, P0 ;  /* 0x00000001ff027807 */ /* 0x000fe40000000000 */
[----:B------:R-:W-:Y:S02]  /*17b40*/  SEL R0, R0, RZ, P0 ;  /* 0x000000ff00007207 */ /* 0x000fe40000000000 */
[----:B------:R-:W-:-:S03]  /*17b50*/  LOP3.LUT R2, R5, R2, RZ, 0x3c, !PT ;  /* 0x0000000205027212 */ /* 0x000fc600078e3cff */
[----:B------:R-:W-:Y:S01]  /*17b60*/  IMAD R3, R0, 0x8, R3 ;  /* 0x0000000800037824 */ /* 0x000fe200078e0203 */
[----:B------:R-:W-:-:S07]  /*17b70*/  SHF.L.U32 R0, R2, 0x1f, RZ ;  /* 0x0000001f02007819 */ /* 0x000fce00000006ff */
.L_x_572:
[----:B0-----:R0:W1:Y:S02]  /*17b80*/  SYNCS.PHASECHK.TRANS64.TRYWAIT P0, [R3+URZ], R0 ;  /* 0x00000000030075a7 */ /* 0x001064000800017f */
[----:B-1----:R-:W-:Y:S05]  /*17b90*/  @!P0 NANOSLEEP.SYNCS 0x989680 ;  /* 0x009896800000895d */ /* 0x002fea0003900000 */
[----:B------:R-:W1:Y:S02]  /*17ba0*/  @!P0 SYNCS.PHASECHK.TRANS64 P0, [R3+URZ], R0 ;  /* 0x00000000030085a7 */ /* 0x000e64000800007f */
[----:B-1----:R-:W-:Y:S05]  /*17bb0*/  @!P0 BRA `(.L_x_572) ;  /* 0xfffffffc00f08947 */ /* 0x002fea000383ffff */
.L_x_564:
[----:B------:R-:W-:Y:S05]  /*17bc0*/  BSYNC B0 ;  /* 0x0000000000007941 */ /* 0x000fea0003800000 */
.L_x_563:
[----:B------:R-:W-:Y:S05]  /*17bd0*/  EXIT ;  /* 0x000000000000794d */ /* 0x000fea0003800000 */
.L_x_21:
[----:B-1----:R1:W2:Y:S02]  /*17be0*/  SYNCS.PHASECHK.TRANS64.TRYWAIT P1, [R4+URZ], R3 ;  /* 0x00000003040075a7 */ /* 0x0022a4000802017f */
[----:B--2---:R-:W-:Y:S05]  /*17bf0*/  @!P1 NANOSLEEP.SYNCS 0x989680 ;  /* 0x009896800000995d */ /* 0x004fea0003900000 */
[----:B------:R-:W2:Y:S02]  /*17c00*/  @!P1 SYNCS.PHASECHK.TRANS64 P1, [R4+URZ], R3 ;  /* 0x00000003040095a7 */ /* 0x000ea4000802007f */
[----:B--2---:R-:W-:Y:S05]  /*17c10*/  @!P1 BRA `(.L_x_21) ;  /* 0xfffffffc00f09947 */ /* 0x004fea000383ffff */
[----:B------:R-:W-:Y:S05]  /*17c20*/  BRA `(.L_x_20) ;  /* 0xfffffe9800cc7947 */ /* 0x000fea000383ffff */
.L_x_26:
[----:B-1----:R1:W2:Y:S02]  /*17c30*/  SYNCS.PHASECHK.TRANS64.TRYWAIT P1, [R5+URZ], R6 ;  /* 0x00000006050075a7 */ /* 0x0022a4000802017f */
[----:B--2---:R-:W-:Y:S05]  /*17c40*/  @!P1 NANOSLEEP.SYNCS 0x989680 ;  /* 0x009896800000995d */ /* 0x004fea0003900000 */
[----:B------:R-:W2:Y:S02]  /*17c50*/  @!P1 SYNCS.PHASECHK.TRANS64 P1, [R5+URZ], R6 ;  /* 0x00000006050095a7 */ /* 0x000ea4000802007f */
[----:B--2---:R-:W-:Y:S05]  /*17c60*/  @!P1 BRA `(.L_x_26) ;  /* 0xfffffffc00f09947 */ /* 0x004fea000383ffff */
[----:B------:R-:W-:Y:S05]  /*17c70*/  BRA `(.L_x_25) ;  /* 0xfffffeb0002c7947 */ /* 0x000fea000383ffff */
.L_x_551:
[----:B------:R-:W-:Y:S01]  /*17c80*/  BSSY B1, `(.L_x_573) ;  /* 0x0000006000017945 */ /* 0x000fe20003800000 */
[----:B------:R-:W-:-:S07]  /*17c90*/  IMAD.MOV.U32 R15, RZ, RZ, -0x1 ;  /* 0xffffffffff0f7424 */ /* 0x000fce00078e00ff */
[----:B------:R-:W-:Y:S05]  /*17ca0*/  WARPSYNC.COLLECTIVE R15, `(.L_x_574) ;  /* 0x000000000f0c7348 */ /* 0x000fea0003c00000 */
[----:B------:R-:W-:Y:S02]  /*17cb0*/  ELECT P6, UR62, PT ;  /* 0x00000000003e782f */ /* 0x000fe400038c0000 */
[----:B------:R-:W-:Y:S01]  /*17cc0*/  MOV R14, UR62 ;  /* 0x0000003e000e7c02 */ /* 0x000fe20008000f00 */
[----:B------:R-:W-:Y:S10]  /*17cd0*/  ENDCOLLECTIVE ;  /* 0x000000000000791b */ /* 0x000ff40003800000 */
.L_x_574:
[----:B------:R-:W-:Y:S05]  /*17ce0*/  BSYNC B1 ;  /* 0x0000000000017941 */ /* 0x000fea0003800000 */
.L_x_573:
[----:B------:R-:W-:Y:S05]  /*17cf0*/  BRA `(.L_x_575) ;  /* 0xffffffec00887947 */ /* 0x000fea000383ffff */
.L_x_554:
[----:B0-----:R0:W2:Y:S02]  /*17d00*/  SYNCS.PHASECHK.TRANS64.TRYWAIT P0, [R10+URZ+0x38], R5 ;  /* 0x000038050a0075a7 */ /* 0x0010a4000800017f */
[----:B--2---:R-:W-:Y:S05]  /*17d10*/  @!P0 NANOSLEEP.SYNCS 0x989680 ;  /* 0x009896800000895d */ /* 0x004fea0003900000 */
[----:B------:R-:W2:Y:S02]  /*17d20*/  @!P0 SYNCS.PHASECHK.TRANS64 P0, [R10+URZ+0x38], R5 ;  /* 0x000038050a0085a7 */ /* 0x000ea4000800007f */
[----:B--2---:R-:W-:Y:S05]  /*17d30*/  @!P0 BRA `(.L_x_554) ;  /* 0xfffffffc00f08947 */ /* 0x004fea000383ffff */
[----:B------:R-:W-:Y:S05]  /*17d40*/  BRA `(.L_x_576) ;  /* 0xffffffec00c87947 */ /* 0x000fea000383ffff */
.L_x_562:
[----:B------:R-:W-:Y:S01]  /*17d50*/  BSSY B0, `(.L_x_577) ;  /* 0x0000006000007945 */ /* 0x000fe20003800000 */
[----:B------:R-:W-:-:S07]  /*17d60*/  IMAD.MOV.U32 R15, RZ, RZ, -0x1 ;  /* 0xffffffffff0f7424 */ /* 0x000fce00078e00ff */
[----:B------:R-:W-:Y:S05]  /*17d70*/  WARPSYNC.COLLECTIVE R15, `(.L_x_578) ;  /* 0x000000000f0c7348 */ /* 0x000fea0003c00000 */
[----:B------:R-:W-:Y:S02]  /*17d80*/  ELECT P6, UR62, PT ;  /* 0x00000000003e782f */ /* 0x000fe400038c0000 */
[----:B------:R-:W-:Y:S01]  /*17d90*/  MOV R14, UR62 ;  /* 0x0000003e000e7c02 */ /* 0x000fe20008000f00 */
[----:B------:R-:W-:Y:S10]  /*17da0*/  ENDCOLLECTIVE ;  /* 0x000000000000791b */ /* 0x000ff40003800000 */
.L_x_578:
[----:B------:R-:W-:Y:S05]  /*17db0*/  BSYNC B0 ;  /* 0x0000000000007941 */ /* 0x000fea0003800000 */
.L_x_577:
[----:B------:R-:W-:Y:S05]  /*17dc0*/  BRA `(.L_x_579) ;  /* 0xfffffff800607947 */ /* 0x000fea000383ffff */
.L_x_566:
[----:B0-----:R0:W1:Y:S02]  /*17dd0*/  SYNCS.PHASECHK.TRANS64.TRYWAIT P0, [R5+URZ], R2 ;  /* 0x00000002050075a7 */ /* 0x001064000800017f */
[----:B-1----:R-:W-:Y:S05]  /*17de0*/  @!P0 NANOSLEEP.SYNCS 0x989680 ;  /* 0x009896800000895d */ /* 0x002fea0003900000 */
[----:B------:R-:W1:Y:S02]  /*17df0*/  @!P0 SYNCS.PHASECHK.TRANS64 P0, [R5+URZ], R2 ;  /* 0x00000002050085a7 */ /* 0x000e64000800007f */
[----:B-1----:R-:W-:Y:S05]  /*17e00*/  @!P0 BRA `(.L_x_566) ;  /* 0xfffffffc00f08947 */ /* 0x002fea000383ffff */
[----:B------:R-:W-:Y:S05]  /*17e10*/  BRA `(.L_x_580) ;  /* 0xfffffff800887947 */ /* 0x000fea000383ffff */
.L_x_567:
[----:B0-----:R0:W1:Y:S02]  /*17e20*/  SYNCS.PHASECHK.TRANS64.TRYWAIT P0, [R7+URZ], R0 ;  /* 0x00000000070075a7 */ /* 0x001064000800017f */
[----:B-1----:R-:W-:Y:S05]  /*17e30*/  @!P0 NANOSLEEP.SYNCS 0x989680 ;  /* 0x009896800000895d */ /* 0x002fea0003900000 */
[----:B------:R-:W1:Y:S02]  /*17e40*/  @!P0 SYNCS.PHASECHK.TRANS64 P0, [R7+URZ], R0 ;  /* 0x00000000070085a7 */ /* 0x000e64000800007f */
[----:B-1----:R-:W-:Y:S05]  /*17e50*/  @!P0 BRA `(.L_x_567) ;  /* 0xfffffffc00f08947 */ /* 0x002fea000383ffff */
[----:B------:R-:W-:Y:S05]  /*17e60*/  BRA `(.L_x_581) ;  /* 0xfffffff800987947 */ /* 0x000fea000383ffff */
.L_x_568:
[----:B0-----:R0:W1:Y:S02]  /*17e70*/  SYNCS.PHASECHK.TRANS64.TRYWAIT P0, [R7+URZ], R0 ;  /* 0x00000000070075a7 */ /* 0x001064000800017f */
[----:B-1----:R-:W-:Y:S05]  /*17e80*/  @!P0 NANOSLEEP.SYNCS 0x989680 ;  /* 0x009896800000895d */ /* 0x002fea0003900000 */
[----:B------:R-:W1:Y:S02]  /*17e90*/  @!P0 SYNCS.PHASECHK.TRANS64 P0, [R7+URZ], R0 ;  /* 0x00000000070085a7 */ /* 0x000e64000800007f */
[----:B-1----:R-:W-:Y:S05]  /*17ea0*/  @!P0 BRA `(.L_x_568) ;  /* 0xfffffffc00f08947 */ /* 0x002fea000383ffff */
[----:B------:R-:W-:Y:S05]  /*17eb0*/  BRA `(.L_x_582) ;  /* 0xfffffff800a87947 */ /* 0x000fea000383ffff */
.L_x_569:
[----:B0-----:R0:W1:Y:S02]  /*17ec0*/  SYNCS.PHASECHK.TRANS64.TRYWAIT P0, [R7+URZ], R0 ;  /* 0x00000000070075a7 */ /* 0x001064000800017f */
[----:B-1----:R-:W-:Y:S05]  /*17ed0*/  @!P0 NANOSLEEP.SYNCS 0x989680 ;  /* 0x009896800000895d */ /* 0x002fea0003900000 */
[----:B------:R-:W1:Y:S02]  /*17ee0*/  @!P0 SYNCS.PHASECHK.TRANS64 P0, [R7+URZ], R0 ;  /* 0x00000000070085a7 */ /* 0x000e64000800007f */
[----:B-1----:R-:W-:Y:S05]  /*17ef0*/  @!P0 BRA `(.L_x_569) ;  /* 0xfffffffc00f08947 */ /* 0x002fea000383ffff */
[----:B------:R-:W-:Y:S05]  /*17f00*/  BRA `(.L_x_583) ;  /* 0xfffffff800b87947 */ /* 0x000fea000383ffff */
.L_x_570:
[----:B0-----:R0:W1:Y:S02]  /*17f10*/  SYNCS.PHASECHK.TRANS64.TRYWAIT P0, [R7+URZ], R0 ;  /* 0x00000000070075a7 */ /* 0x001064000800017f */
[----:B-1----:R-:W-:Y:S05]  /*17f20*/  @!P0 NANOSLEEP.SYNCS 0x989680 ;  /* 0x009896800000895d */ /* 0x002fea0003900000 */
[----:B------:R-:W1:Y:S02]  /*17f30*/  @!P0 SYNCS.PHASECHK.TRANS64 P0, [R7+URZ], R0 ;  /* 0x00000000070085a7 */ /* 0x000e64000800007f */
[----:B-1----:R-:W-:Y:S05]  /*17f40*/  @!P0 BRA `(.L_x_570) ;  /* 0xfffffffc00f08947 */ /* 0x002fea000383ffff */
[----:B------:R-:W-:Y:S05]  /*17f50*/  BRA `(.L_x_584) ;  /* 0xfffffff800c87947 */ /* 0x000fea000383ffff */
.L_x_571:
[----:B0-----:R0:W1:Y:S02]  /*17f60*/  SYNCS.PHASECHK.TRANS64.TRYWAIT P0, [R7+URZ], R0 ;  /* 0x00000000070075a7 */ /* 0x001064000800017f */
[----:B-1----:R-:W-:Y:S05]  /*17f70*/  @!P0 NANOSLEEP.SYNCS 0x989680 ;  /* 0x009896800000895d */ /* 0x002fea0003900000 */
[----:B------:R-:W1:Y:S02]  /*17f80*/  @!P0 SYNCS.PHASECHK.TRANS64 P0, [R7+URZ], R0 ;  /* 0x00000000070085a7 */ /* 0x000e64000800007f */
[----:B-1----:R-:W-:Y:S05]  /*17f90*/  @!P0 BRA `(.L_x_571) ;  /* 0xfffffffc00f08947 */ /* 0x002fea000383ffff */
[----:B------:R-:W-:Y:S05]  /*17fa0*/  BRA `(.L_x_585) ;  /* 0xfffffff800d87947 */ /* 0x000fea000383ffff */
.L_x_586:
[----:B------:R-:W-:-:S00]  /*17fb0*/  BRA `(.L_x_586) ;  /* 0xfffffffc00fc7947 */ /* 0x000fc0000383ffff */
[----:B------:R-:W-:-:S00]  /*17fc0*/  NOP ;  /* 0x0000000000007918 */ /* 0x000fc00000000000 */
        /* <DEDUP_REMOVED lines=11> */
.L_x_587:


//--------------------- .nv.global.init           --------------------------
	.section	.nv.global.init,"aw",@progbits
.nv.global.init:
	.type		$str$22,@object
	.size		$str$22,($str$23 - $str$22)
$str$22:
        /*0000*/ 	.byte	0x6b, 0x5f, 0x74, 0x69, 0x6c, 0x65, 0x5f, 0x63, 0x6f, 0x75, 0x6e, 0x74, 0x20, 0x3e, 0x3d, 0x20
        /*0010*/ 	.byte	0x31, 0x00
	.type		$str$23,@object
	.size		$str$23,(__unnamed_1 - $str$23)
$str$23:
        /*0012*/ 	.byte	0x2f, 0x74, 0x6d, 0x70, 0x2f, 0x63, 0x75, 0x74, 0x6c, 0x61, 0x73, 0x73, 0x5f, 0x73, 0x77, 0x65
        /*0022*/ 	.byte	0x65, 0x70, 0x5f, 0x73, 0x72, 0x63, 0x2f, 0x69, 0x6e, 0x63, 0x6c, 0x75, 0x64, 0x65, 0x2f, 0x63
        /*0032*/ 	.byte	0x75, 0x74, 0x6c, 0x61, 0x73, 0x73, 0x2f, 0x67, 0x65, 0x6d, 0x6d, 0x2f, 0x63, 0x6f, 0x6c, 0x6c
        /*0042*/ 	.byte	0x65, 0x63, 0x74, 0x69, 0x76, 0x65, 0x2f, 0x73, 0x6d, 0x39, 0x30, 0x5f, 0x6d, 0x6d, 0x61, 0x5f
        /*0052*/ 	.byte	0x74, 0x6d, 0x61, 0x5f, 0x67, 0x6d, 0x6d, 0x61, 0x5f, 0x73, 0x73, 0x5f, 0x77, 0x61, 0x72, 0x70
        /*0062*/ 	.byte	0x73, 0x70, 0x65, 0x63, 0x69, 0x61, 0x6c, 0x69, 0x7a, 0x65, 0x64, 0x2e, 0x68, 0x70, 0x70, 0x00
	.type		__unnamed_1,@object
	.size		__unnamed_1,(.L_0 - __unnamed_1)
__unnamed_1:
        /* <DEDUP_REMOVED lines=182> */
        /*0bd2*/ 	.byte	0x5d, 0x00
.L_0:


//--------------------- .nv.shared._ZN7cutlass13device_kernelINS_4gemm6kernel13GemmUniversalIN4cute5tupleIJiiiiEEENS1_10collective13CollectiveMmaINS1_34MainloopSm90TmaGmmaWarpSpecializedILi7ENS5_IJNS4_1CILi2EEENSA_ILi4EEENSA_ILi1EEEEEENS1_35KernelTmaWarpSpecializedCooperativeEEENS5_IJNSA_ILi256EEESH_NSA_ILi32EEEEEENS_6half_tENS5_IJlSD_lEEESK_SL_NS4_8TiledMMAINS4_8MMA_AtomIJNS4_4SM904GMMA26MMA_64x256x16_F32F16F16_SSILNSP_5MajorE0ELSR_0ELNSP_7ScaleInE1ELSS_1EEEEEENS4_6LayoutINS5_IJSB_SD_SD_EEENS5_IJSD_NSA_ILi0EEESX_EEEEENS5_IJNS4_10UnderscoreES10_S10_EEEEENS4_23SM90_TMA_LOAD_MULTICASTENS4_14ComposedLayoutINS4_7SwizzleILi2ELi4ELi3EEENS4_18smem_ptr_flag_bitsILi16EEENSV_INS5_IJNSA_ILi8EEESI_EEENS5_IJSI_SD_EEEEEEEvNS4_8identityES13_S1D_vS1E_EENS_8epilogue10collective6detail29Sm90TmaWarpSpecializedAdapterINS1H_15DefaultEpilogueISK_SL_SL_NS1G_6thread17LinearCombinationISK_Li1EffLNS1L_9ScaleType4KindE0ELNS_15FloatRoundStyleE2ESK_EENS1_15EpilogueDefaultEEEEEvvEEEEvNT_6ParamsE --------------------------
	.section	.nv.shared._ZN7cutlass13device_kernelINS_4gemm6kernel13GemmUniversalIN4cute5tupleIJiiiiEEENS1_10collective13CollectiveMmaINS1_34MainloopSm90TmaGmmaWarpSpecializedILi7ENS5_IJNS4_1CILi2EEENSA_ILi4EEENSA_ILi1EEEEEENS1_35KernelTmaWarpSpecializedCooperativeEEENS5_IJNSA_ILi256EEESH_NSA_ILi32EEEEEENS_6half_tENS5_IJlSD_lEEESK_SL_NS4_8TiledMMAINS4_8MMA_AtomIJNS4_4SM904GMMA26MMA_64x256x16_F32F16F16_SSILNSP_5MajorE0ELSR_0ELNSP_7ScaleInE1ELSS_1EEEEEENS4_6LayoutINS5_IJSB_SD_SD_EEENS5_IJSD_NSA_ILi0EEESX_EEEEENS5_IJNS4_10UnderscoreES10_S10_EEEEENS4_23SM90_TMA_LOAD_MULTICASTENS4_14ComposedLayoutINS4_7SwizzleILi2ELi4ELi3EEENS4_18smem_ptr_flag_bitsILi16EEENSV_INS5_IJNSA_ILi8EEESI_EEENS5_IJSI_SD_EEEEEEEvNS4_8identityES13_S1D_vS1E_EENS_8epilogue10collective6detail29Sm90TmaWarpSpecializedAdapterINS1H_15DefaultEpilogueISK_SL_SL_NS1G_6thread17LinearCombinationISK_Li1EffLNS1L_9ScaleType4KindE0ELNS_15FloatRoundStyleE2ESK_EENS1_15EpilogueDefaultEEEEEvvEEEEvNT_6ParamsE,"aw",@nobits
	.sectionflags	@""
	.align	16
	.zero		1024


//--------------------- .nv.shared.reserved.0     --------------------------
	.section	.nv.shared.reserved.0,"aw",@nobits
	.weak		__nv_reservedSMEM_offset_0_alias
	.size		__nv_reservedSMEM_offset_0_alias, 0, 0
	.other		__nv_reservedSMEM_offset_0_alias,@"STO_CUDA_RESERVED_SHARED STV_DEFAULT"
__nv_reservedSMEM_offset_0_alias:
	.zero		0


//--------------------- .nv.global                --------------------------
	.section	.nv.global,"aw",@nobits
.nv.global:
	.type		_ZN40_INTERNAL_e7dea01f_4_k_cu_897efa32_246634cute1_E,@object
	.size		_ZN40_INTERNAL_e7dea01f_4_k_cu_897efa32_246634cute1_E,(_ZN40_INTERNAL_e7dea01f_4_k_cu_897efa32_246634cuda3std3__45__cpo6cbeginE - _ZN40_INTERNAL_e7dea01f_4_k_cu_897efa32_246634cute1_E)
_ZN40_INTERNAL_e7dea01f_4_k_cu_897efa32_246634cute1_E:
	.zero		1
	.type		_ZN40_INTERNAL_e7dea01f_4_k_cu_897efa32_246634cuda3std3__45__cpo6cbeginE,@object
	.size		_ZN40_INTERNAL_e7dea01f_4_k_cu_897efa32_246634cuda3std3__45__cpo6cbeginE,(_ZN40_INTERNAL_e7dea01f_4_k_cu_897efa32_246634cuda3std3__48in_placeE - _ZN40_INTERNAL_e7dea01f_4_k_cu_897efa32_246634cuda3std3__45__cpo6cbeginE)
_ZN40_INTERNAL_e7dea01f_4_k_cu_897efa32_246634cuda3std3__45__cpo6cbeginE:
	.zero		1
	.type		_ZN40_INTERNAL_e7dea01f_4_k_cu_897efa32_246634cuda3std3__48in_placeE,@object
	.size		_ZN40_INTERNAL_e7dea01f_4_k_cu_897efa32_246634cuda3std3__48in_placeE,(_ZN40_INTERNAL_e7dea01f_4_k_cu_897efa32_246634cuda3std6ranges3__45__cpo9iter_moveE - _ZN40_INTERNAL_e7dea01f_4_k_cu_897efa32_246634cuda3std3__48in_placeE)
_ZN40_INTERNAL_e7dea01f_4_k_cu_897efa32_246634cuda3std3__48in_placeE:
	.zero		1
	.type		_ZN40_INTERNAL_e7dea01f_4_k_cu_897efa32_246634cuda3std6ranges3__45__cpo9iter_moveE,@object
	.size		_ZN40_INTERNAL_e7dea01f_4_k_cu_897efa32_246634cuda3std6ranges3__45__cpo9iter_moveE,(_ZN40_INTERNAL_e7dea01f_4_k_cu_897efa32_246634cuda3std3__45__cpo5beginE - _ZN40_INTERNAL_e7dea01f_4_k_cu_897efa32_246634cuda3std6ranges3__45__cpo9iter_moveE)
_ZN40_INTERNAL_e7dea01f_4_k_cu_897efa32_246634cuda3std6ranges3__45__cpo9iter_moveE:
	.zero		1
	.type		_ZN40_INTERNAL_e7dea01f_4_k_cu_897efa32_246634cuda3std3__45__cpo5beginE,@object
	.size		_ZN40_INTERNAL_e7dea01f_4_k_cu_897efa32_246634cuda3std3__45__cpo5beginE,(_ZN40_INTERNAL_e7dea01f_4_k_cu_897efa32_246634cuda3std3__442_GLOBAL__N__e7dea01f_4_k_cu_897efa32_246636ignoreE - _ZN40_INTERNAL_e7dea01f_4_k_cu_897efa32_246634cuda3std3__45__cpo5beginE)
_ZN40_INTERNAL_e7dea01f_4_k_cu_897efa32_246634cuda3std3__45__cpo5beginE:
	.zero		1
	.type		_ZN40_INTERNAL_e7dea01f_4_k_cu_897efa32_246634cuda3std3__442_GLOBAL__N__e7dea01f_4_k_cu_897efa32_246636ignoreE,@object
	.size		_ZN40_INTERNAL_e7dea01f_4_k_cu_897efa32_246634cuda3std3__442_GLOBAL__N__e7dea01f_4_k_cu_897efa32_246636ignoreE,(_ZN40_INTERNAL_e7dea01f_4_k_cu_897efa32_246634cute7productE - _ZN40_INTERNAL_e7dea01f_4_k_cu_897efa32_246634cuda3std3__442_GLOBAL__N__e7dea01f_4_k_cu_897efa32_246636ignoreE)
_ZN40_INTERNAL_e7dea01f_4_k_cu_897efa32_246634cuda3std3__442_GLOBAL__N__e7dea01f_4_k_cu_897efa32_246636ignoreE:
	.zero		1
	.type		_ZN40_INTERNAL_e7dea01f_4_k_cu_897efa32_246634cute7productE,@object
	.size		_ZN40_INTERNAL_e7dea01f_4_k_cu_897efa32_246634cute7productE,(_ZN40_INTERNAL_e7dea01f_4_k_cu_897efa32_246634cuda3std3__45__cpo3endE - _ZN40_INTERNAL_e7dea01f_4_k_cu_897efa32_246634cute7productE)
_ZN40_INTERNAL_e7dea01f_4_k_cu_897efa32_246634cute7productE:
	.zero		1
	.type		_ZN40_INTERNAL_e7dea01f_4_k_cu_897efa32_246634cuda3std3__45__cpo3endE,@object
	.size		_ZN40_INTERNAL_e7dea01f_4_k_cu_897efa32_246634cuda3std3__45__cpo3endE,(_ZN40_INTERNAL_e7dea01f_4_k_cu_897efa32_246634cuda3std3__419piecewise_constructE - _ZN40_INTERNAL_e7dea01f_4_k_cu_897efa32_246634cuda3std3__45__cpo3endE)
_ZN40_INTERNAL_e7dea01f_4_k_cu_897efa32_246634cuda3std3__45__cpo3endE:
	.zero		1
	.type		_ZN40_INTERNAL_e7dea01f_4_k_cu_897efa32_246634cuda3std3__419piecewise_constructE,@object
	.size		_ZN40_INTERNAL_e7dea01f_4_k_cu_897efa32_246634cuda3std3__419piecewise_constructE,(_ZN40_INTERNAL_e7dea01f_4_k_cu_897efa32_246634cuda3std3__45__cpo4cendE - _ZN40_INTERNAL_e7dea01f_4_k_cu_897efa32_246634cuda3std3__419piecewise_constructE)
_ZN40_INTERNAL_e7dea01f_4_k_cu_897efa32_246634cuda3std3__419piecewise_constructE:
	.zero		1
	.type		_ZN40_INTERNAL_e7dea01f_4_k_cu_897efa32_246634cuda3std3__45__cpo4cendE,@object
	.size		_ZN40_INTERNAL_e7dea01f_4_k_cu_897efa32_246634cuda3std3__45__cpo4cendE,(_ZN40_INTERNAL_e7dea01f_4_k_cu_897efa32_246634cuda3std6ranges3__45__cpo4swapE - _ZN40_INTERNAL_e7dea01f_4_k_cu_897efa32_246634cuda3std3__45__cpo4cendE)
_ZN40_INTERNAL_e7dea01f_4_k_cu_897efa32_246634cuda3std3__45__cpo4cendE:
	.zero		1
	.type		_ZN40_INTERNAL_e7dea01f_4_k_cu_897efa32_246634cuda3std6ranges3__45__cpo4swapE,@object
	.size		_ZN40_INTERNAL_e7dea01f_4_k_cu_897efa32_246634cuda3std6ranges3__45__cpo4swapE,(.L_8 - _ZN40_INTERNAL_e7dea01f_4_k_cu_897efa32_246634cuda3std6ranges3__45__cpo4swapE)
_ZN40_INTERNAL_e7dea01f_4_k_cu_897efa32_246634cuda3std6ranges3__45__cpo4swapE:
	.zero		1
.L_8:


//--------------------- .nv.constant0._ZN7cutlass13device_kernelINS_4gemm6kernel13GemmUniversalIN4cute5tupleIJiiiiEEENS1_10collective13CollectiveMmaINS1_34MainloopSm90TmaGmmaWarpSpecializedILi7ENS5_IJNS4_1CILi2EEENSA_ILi4EEENSA_ILi1EEEEEENS1_35KernelTmaWarpSpecializedCooperativeEEENS5_IJNSA_ILi256EEESH_NSA_ILi32EEEEEENS_6half_tENS5_IJlSD_lEEESK_SL_NS4_8TiledMMAINS4_8MMA_AtomIJNS4_4SM904GMMA26MMA_64x256x16_F32F16F16_SSILNSP_5MajorE0ELSR_0ELNSP_7ScaleInE1ELSS_1EEEEEENS4_6LayoutINS5_IJSB_SD_SD_EEENS5_IJSD_NSA_ILi0EEESX_EEEEENS5_IJNS4_10UnderscoreES10_S10_EEEEENS4_23SM90_TMA_LOAD_MULTICASTENS4_14ComposedLayoutINS4_7SwizzleILi2ELi4ELi3EEENS4_18smem_ptr_flag_bitsILi16EEENSV_INS5_IJNSA_ILi8EEESI_EEENS5_IJSI_SD_EEEEEEEvNS4_8identityES13_S1D_vS1E_EENS_8epilogue10collective6detail29Sm90TmaWarpSpecializedAdapterINS1H_15DefaultEpilogueISK_SL_SL_NS1G_6thread17LinearCombinationISK_Li1EffLNS1L_9ScaleType4KindE0ELNS_15FloatRoundStyleE2ESK_EENS1_15EpilogueDefaultEEEEEvvEEEEvNT_6ParamsE --------------------------
	.section	.nv.constant0._ZN7cutlass13device_kernelINS_4gemm6kernel13GemmUniversalIN4cute5tupleIJiiiiEEENS1_10collective13CollectiveMmaINS1_34MainloopSm90TmaGmmaWarpSpecializedILi7ENS5_IJNS4_1CILi2EEENSA_ILi4EEENSA_ILi1EEEEEENS1_35KernelTmaWarpSpecializedCooperativeEEENS5_IJNSA_ILi256EEESH_NSA_ILi32EEEEEENS_6half_tENS5_IJlSD_lEEESK_SL_NS4_8TiledMMAINS4_8MMA_AtomIJNS4_4SM904GMMA26MMA_64x256x16_F32F16F16_SSILNSP_5MajorE0ELSR_0ELNSP_7ScaleInE1ELSS_1EEEEEENS4_6LayoutINS5_IJSB_SD_SD_EEENS5_IJSD_NSA_ILi0EEESX_EEEEENS5_IJNS4_10UnderscoreES10_S10_EEEEENS4_23SM90_TMA_LOAD_MULTICASTENS4_14ComposedLayoutINS4_7SwizzleILi2ELi4ELi3EEENS4_18smem_ptr_flag_bitsILi16EEENSV_INS5_IJNSA_ILi8EEESI_EEENS5_IJSI_SD_EEEEEEEvNS4_8identityES13_S1D_vS1E_EENS_8epilogue10collective6detail29Sm90TmaWarpSpecializedAdapterINS1H_15DefaultEpilogueISK_SL_SL_NS1G_6thread17LinearCombinationISK_Li1EffLNS1L_9ScaleType4KindE0ELNS_15FloatRoundStyleE2ESK_EENS1_15EpilogueDefaultEEEEEvvEEEEvNT_6ParamsE,"a",@progbits
	.sectionflags	@""
	.align	4
.nv.constant0._ZN7cutlass13device_kernelINS_4gemm6kernel13GemmUniversalIN4cute5tupleIJiiiiEEENS1_10collective13CollectiveMmaINS1_34MainloopSm90TmaGmmaWarpSpecializedILi7ENS5_IJNS4_1CILi2EEENSA_ILi4EEENSA_ILi1EEEEEENS1_35KernelTmaWarpSpecializedCooperativeEEENS5_IJNSA_ILi256EEESH_NSA_ILi32EEEEEENS_6half_tENS5_IJlSD_lEEESK_SL_NS4_8TiledMMAINS4_8MMA_AtomIJNS4_4SM904GMMA26MMA_64x256x16_F32F16F16_SSILNSP_5MajorE0ELSR_0ELNSP_7ScaleInE1ELSS_1EEEEEENS4_6LayoutINS5_IJSB_SD_SD_EEENS5_IJSD_NSA_ILi0EEESX_EEEEENS5_IJNS4_10UnderscoreES10_S10_EEEEENS4_23SM90_TMA_LOAD_MULTICASTENS4_14ComposedLayoutINS4_7SwizzleILi2ELi4ELi3EEENS4_18smem_ptr_flag_bitsILi16EEENSV_INS5_IJNSA_ILi8EEESI_EEENS5_IJSI_SD_EEEEEEEvNS4_8identityES13_S1D_vS1E_EENS_8epilogue10collective6detail29Sm90TmaWarpSpecializedAdapterINS1H_15DefaultEpilogueISK_SL_SL_NS1G_6thread17LinearCombinationISK_Li1EffLNS1L_9ScaleType4KindE0ELNS_15FloatRoundStyleE2ESK_EENS1_15EpilogueDefaultEEEEEvvEEEEvNT_6ParamsE:
	.zero		1664


//--------------------- SYMBOLS --------------------------

	.type		.nv.reservedSmem.offset0,@object
	.size		.nv.reservedSmem.offset0,0x4
	.type		__assertfail,@function
